//
// Generated by NVIDIA NVVM Compiler
//
// Compiler Build ID: CL-36424714
// Cuda compilation tools, release 13.0, V13.0.88
// Based on NVVM 20.0.0
//

.version 9.0
.target sm_100
.address_size 64

	// .globl	_Z8init_maxPfi

.visible .entry _Z8init_maxPfi(
	.param .u64 .ptr .align 1 _Z8init_maxPfi_param_0,
	.param .u32 _Z8init_maxPfi_param_1
)
{
	.reg .pred 	%p<2>;
	.reg .b32 	%r<7>;
	.reg .b64 	%rd<5>;

	ld.param.u64 	%rd1, [_Z8init_maxPfi_param_0];
	ld.param.u32 	%r2, [_Z8init_maxPfi_param_1];
	mov.u32 	%r3, %ctaid.x;
	mov.u32 	%r4, %ntid.x;
	mov.u32 	%r5, %tid.x;
	mad.lo.s32 	%r1, %r3, %r4, %r5;
	setp.ge.s32 	%p1, %r1, %r2;
	@%p1 bra 	$L__BB0_2;
	cvta.to.global.u64 	%rd2, %rd1;
	mul.wide.s32 	%rd3, %r1, 4;
	add.s64 	%rd4, %rd2, %rd3;
	mov.b32 	%r6, -8388608;
	st.global.u32 	[%rd4], %r6;
$L__BB0_2:
	ret;

}
	// .globl	_Z9qk_kernelPKfS0_PfS1_iii
.visible .entry _Z9qk_kernelPKfS0_PfS1_iii(
	.param .u64 .ptr .align 1 _Z9qk_kernelPKfS0_PfS1_iii_param_0,
	.param .u64 .ptr .align 1 _Z9qk_kernelPKfS0_PfS1_iii_param_1,
	.param .u64 .ptr .align 1 _Z9qk_kernelPKfS0_PfS1_iii_param_2,
	.param .u64 .ptr .align 1 _Z9qk_kernelPKfS0_PfS1_iii_param_3,
	.param .u32 _Z9qk_kernelPKfS0_PfS1_iii_param_4,
	.param .u32 _Z9qk_kernelPKfS0_PfS1_iii_param_5,
	.param .u32 _Z9qk_kernelPKfS0_PfS1_iii_param_6
)
{
	.reg .pred 	%p<14>;
	.reg .b32 	%r<53>;
	.reg .b32 	%f<117>;
	.reg .b64 	%rd<47>;

	ld.param.u64 	%rd13, [_Z9qk_kernelPKfS0_PfS1_iii_param_0];
	ld.param.u64 	%rd14, [_Z9qk_kernelPKfS0_PfS1_iii_param_1];
	ld.param.u64 	%rd11, [_Z9qk_kernelPKfS0_PfS1_iii_param_2];
	ld.param.u64 	%rd12, [_Z9qk_kernelPKfS0_PfS1_iii_param_3];
	ld.param.u32 	%r30, [_Z9qk_kernelPKfS0_PfS1_iii_param_4];
	ld.param.u32 	%r28, [_Z9qk_kernelPKfS0_PfS1_iii_param_5];
	ld.param.u32 	%r29, [_Z9qk_kernelPKfS0_PfS1_iii_param_6];
	cvta.to.global.u64 	%rd1, %rd14;
	cvta.to.global.u64 	%rd2, %rd13;
	mov.u32 	%r31, %ctaid.y;
	mov.u32 	%r32, %ntid.y;
	mov.u32 	%r33, %tid.y;
	mad.lo.s32 	%r1, %r31, %r32, %r33;
	mov.u32 	%r34, %ctaid.x;
	mov.u32 	%r35, %ntid.x;
	mov.u32 	%r36, %tid.x;
	mad.lo.s32 	%r2, %r34, %r35, %r36;
	setp.ge.s32 	%p1, %r1, %r30;
	setp.ge.s32 	%p2, %r2, %r28;
	or.pred  	%p3, %p1, %p2;
	@%p3 bra 	$L__BB1_16;
	setp.lt.s32 	%p4, %r29, 1;
	mov.f32 	%f116, 0f00000000;
	@%p4 bra 	$L__BB1_14;
	mul.lo.s32 	%r3, %r29, %r1;
	mul.lo.s32 	%r4, %r29, %r2;
	and.b32  	%r5, %r29, 15;
	setp.lt.u32 	%p5, %r29, 16;
	mov.f32 	%f116, 0f00000000;
	mov.b32 	%r48, 0;
	@%p5 bra 	$L__BB1_5;
	and.b32  	%r48, %r29, 2147483632;
	neg.s32 	%r46, %r48;
	mul.wide.u32 	%rd15, %r3, 4;
	add.s64 	%rd16, %rd15, %rd2;
	add.s64 	%rd45, %rd16, 32;
	add.s64 	%rd4, %rd1, 32;
	mov.f32 	%f116, 0f00000000;
	mov.u32 	%r45, %r4;
$L__BB1_4:
	.pragma "nounroll";
	mul.wide.s32 	%rd17, %r45, 4;
	add.s64 	%rd18, %rd4, %rd17;
	ld.global.f32 	%f19, [%rd45+-32];
	ld.global.f32 	%f20, [%rd18+-32];
	fma.rn.f32 	%f21, %f19, %f20, %f116;
	ld.global.f32 	%f22, [%rd45+-28];
	ld.global.f32 	%f23, [%rd18+-28];
	fma.rn.f32 	%f24, %f22, %f23, %f21;
	ld.global.f32 	%f25, [%rd45+-24];
	ld.global.f32 	%f26, [%rd18+-24];
	fma.rn.f32 	%f27, %f25, %f26, %f24;
	ld.global.f32 	%f28, [%rd45+-20];
	ld.global.f32 	%f29, [%rd18+-20];
	fma.rn.f32 	%f30, %f28, %f29, %f27;
	ld.global.f32 	%f31, [%rd45+-16];
	ld.global.f32 	%f32, [%rd18+-16];
	fma.rn.f32 	%f33, %f31, %f32, %f30;
	ld.global.f32 	%f34, [%rd45+-12];
	ld.global.f32 	%f35, [%rd18+-12];
	fma.rn.f32 	%f36, %f34, %f35, %f33;
	ld.global.f32 	%f37, [%rd45+-8];
	ld.global.f32 	%f38, [%rd18+-8];
	fma.rn.f32 	%f39, %f37, %f38, %f36;
	ld.global.f32 	%f40, [%rd45+-4];
	ld.global.f32 	%f41, [%rd18+-4];
	fma.rn.f32 	%f42, %f40, %f41, %f39;
	ld.global.f32 	%f43, [%rd45];
	ld.global.f32 	%f44, [%rd18];
	fma.rn.f32 	%f45, %f43, %f44, %f42;
	ld.global.f32 	%f46, [%rd45+4];
	ld.global.f32 	%f47, [%rd18+4];
	fma.rn.f32 	%f48, %f46, %f47, %f45;
	ld.global.f32 	%f49, [%rd45+8];
	ld.global.f32 	%f50, [%rd18+8];
	fma.rn.f32 	%f51, %f49, %f50, %f48;
	ld.global.f32 	%f52, [%rd45+12];
	ld.global.f32 	%f53, [%rd18+12];
	fma.rn.f32 	%f54, %f52, %f53, %f51;
	ld.global.f32 	%f55, [%rd45+16];
	ld.global.f32 	%f56, [%rd18+16];
	fma.rn.f32 	%f57, %f55, %f56, %f54;
	ld.global.f32 	%f58, [%rd45+20];
	ld.global.f32 	%f59, [%rd18+20];
	fma.rn.f32 	%f60, %f58, %f59, %f57;
	ld.global.f32 	%f61, [%rd45+24];
	ld.global.f32 	%f62, [%rd18+24];
	fma.rn.f32 	%f63, %f61, %f62, %f60;
	ld.global.f32 	%f64, [%rd45+28];
	ld.global.f32 	%f65, [%rd18+28];
	fma.rn.f32 	%f116, %f64, %f65, %f63;
	add.s32 	%r46, %r46, 16;
	add.s64 	%rd45, %rd45, 64;
	add.s32 	%r45, %r45, 16;
	setp.ne.s32 	%p6, %r46, 0;
	@%p6 bra 	$L__BB1_4;
$L__BB1_5:
	setp.eq.s32 	%p7, %r5, 0;
	@%p7 bra 	$L__BB1_14;
	and.b32  	%r13, %r29, 7;
	setp.lt.u32 	%p8, %r5, 8;
	@%p8 bra 	$L__BB1_8;
	add.s32 	%r38, %r48, %r3;
	mul.wide.u32 	%rd19, %r38, 4;
	add.s64 	%rd20, %rd2, %rd19;
	ld.global.f32 	%f67, [%rd20];
	add.s32 	%r39, %r48, %r4;
	mul.wide.s32 	%rd21, %r39, 4;
	add.s64 	%rd22, %rd1, %rd21;
	ld.global.f32 	%f68, [%rd22];
	fma.rn.f32 	%f69, %f67, %f68, %f116;
	cvt.u64.u32 	%rd23, %r3;
	cvt.u64.u32 	%rd24, %r48;
	add.s64 	%rd25, %rd24, %rd23;
	shl.b64 	%rd26, %rd25, 2;
	add.s64 	%rd27, %rd2, %rd26;
	ld.global.f32 	%f70, [%rd27+4];
	ld.global.f32 	%f71, [%rd22+4];
	fma.rn.f32 	%f72, %f70, %f71, %f69;
	ld.global.f32 	%f73, [%rd27+8];
	ld.global.f32 	%f74, [%rd22+8];
	fma.rn.f32 	%f75, %f73, %f74, %f72;
	ld.global.f32 	%f76, [%rd27+12];
	ld.global.f32 	%f77, [%rd22+12];
	fma.rn.f32 	%f78, %f76, %f77, %f75;
	ld.global.f32 	%f79, [%rd27+16];
	ld.global.f32 	%f80, [%rd22+16];
	fma.rn.f32 	%f81, %f79, %f80, %f78;
	ld.global.f32 	%f82, [%rd27+20];
	ld.global.f32 	%f83, [%rd22+20];
	fma.rn.f32 	%f84, %f82, %f83, %f81;
	ld.global.f32 	%f85, [%rd27+24];
	ld.global.f32 	%f86, [%rd22+24];
	fma.rn.f32 	%f87, %f85, %f86, %f84;
	ld.global.f32 	%f88, [%rd27+28];
	ld.global.f32 	%f89, [%rd22+28];
	fma.rn.f32 	%f116, %f88, %f89, %f87;
	add.s32 	%r48, %r48, 8;
$L__BB1_8:
	setp.eq.s32 	%p9, %r13, 0;
	@%p9 bra 	$L__BB1_14;
	and.b32  	%r16, %r29, 3;
	setp.lt.u32 	%p10, %r13, 4;
	@%p10 bra 	$L__BB1_11;
	add.s32 	%r40, %r48, %r3;
	mul.wide.u32 	%rd28, %r40, 4;
	add.s64 	%rd29, %rd2, %rd28;
	ld.global.f32 	%f91, [%rd29];
	add.s32 	%r41, %r48, %r4;
	mul.wide.s32 	%rd30, %r41, 4;
	add.s64 	%rd31, %rd1, %rd30;
	ld.global.f32 	%f92, [%rd31];
	fma.rn.f32 	%f93, %f91, %f92, %f116;
	cvt.u64.u32 	%rd32, %r3;
	cvt.u64.u32 	%rd33, %r48;
	add.s64 	%rd34, %rd33, %rd32;
	shl.b64 	%rd35, %rd34, 2;
	add.s64 	%rd36, %rd2, %rd35;
	ld.global.f32 	%f94, [%rd36+4];
	ld.global.f32 	%f95, [%rd31+4];
	fma.rn.f32 	%f96, %f94, %f95, %f93;
	ld.global.f32 	%f97, [%rd36+8];
	ld.global.f32 	%f98, [%rd31+8];
	fma.rn.f32 	%f99, %f97, %f98, %f96;
	ld.global.f32 	%f100, [%rd36+12];
	ld.global.f32 	%f101, [%rd31+12];
	fma.rn.f32 	%f116, %f100, %f101, %f99;
	add.s32 	%r48, %r48, 4;
$L__BB1_11:
	setp.eq.s32 	%p11, %r16, 0;
	@%p11 bra 	$L__BB1_14;
	add.s32 	%r51, %r48, %r4;
	add.s32 	%r42, %r48, %r3;
	mul.wide.u32 	%rd37, %r42, 4;
	add.s64 	%rd46, %rd2, %rd37;
	neg.s32 	%r50, %r16;
$L__BB1_13:
	.pragma "nounroll";
	mul.wide.s32 	%rd38, %r51, 4;
	add.s64 	%rd39, %rd1, %rd38;
	ld.global.f32 	%f102, [%rd46];
	ld.global.f32 	%f103, [%rd39];
	fma.rn.f32 	%f116, %f102, %f103, %f116;
	add.s32 	%r51, %r51, 1;
	add.s64 	%rd46, %rd46, 4;
	add.s32 	%r50, %r50, 1;
	setp.ne.s32 	%p12, %r50, 0;
	@%p12 bra 	$L__BB1_13;
$L__BB1_14:
	cvt.rn.f32.s32 	%f104, %r29;
	sqrt.rn.f32 	%f105, %f104;
	div.rn.f32 	%f14, %f116, %f105;
	mad.lo.s32 	%r43, %r28, %r1, %r2;
	cvta.to.global.u64 	%rd40, %rd11;
	mul.wide.s32 	%rd41, %r43, 4;
	add.s64 	%rd42, %rd40, %rd41;
	st.global.f32 	[%rd42], %f14;
	cvta.to.global.u64 	%rd43, %rd12;
	mul.wide.u32 	%rd44, %r1, 4;
	add.s64 	%rd10, %rd43, %rd44;
	ld.global.u32 	%r52, [%rd10];
$L__BB1_15:
	mov.b32 	%f106, %r52;
	max.f32 	%f107, %f14, %f106;
	mov.b32 	%r44, %f107;
	atom.relaxed.global.cas.b32 	%r27, [%rd10], %r52, %r44;
	setp.ne.s32 	%p13, %r52, %r27;
	mov.u32 	%r52, %r27;
	@%p13 bra 	$L__BB1_15;
$L__BB1_16:
	ret;

}
	// .globl	_Z16exponent_and_sumPfS_PKfii
.visible .entry _Z16exponent_and_sumPfS_PKfii(
	.param .u64 .ptr .align 1 _Z16exponent_and_sumPfS_PKfii_param_0,
	.param .u64 .ptr .align 1 _Z16exponent_and_sumPfS_PKfii_param_1,
	.param .u64 .ptr .align 1 _Z16exponent_and_sumPfS_PKfii_param_2,
	.param .u32 _Z16exponent_and_sumPfS_PKfii_param_3,
	.param .u32 _Z16exponent_and_sumPfS_PKfii_param_4
)
{
	.reg .pred 	%p<4>;
	.reg .b32 	%r<14>;
	.reg .b32 	%f<17>;
	.reg .b64 	%rd<12>;

	ld.param.u64 	%rd1, [_Z16exponent_and_sumPfS_PKfii_param_0];
	ld.param.u64 	%rd2, [_Z16exponent_and_sumPfS_PKfii_param_1];
	ld.param.u64 	%rd3, [_Z16exponent_and_sumPfS_PKfii_param_2];
	ld.param.u32 	%r4, [_Z16exponent_and_sumPfS_PKfii_param_3];
	ld.param.u32 	%r3, [_Z16exponent_and_sumPfS_PKfii_param_4];
	mov.u32 	%r5, %ctaid.y;
	mov.u32 	%r6, %ntid.y;
	mov.u32 	%r7, %tid.y;
	mad.lo.s32 	%r1, %r5, %r6, %r7;
	mov.u32 	%r8, %ctaid.x;
	mov.u32 	%r9, %ntid.x;
	mov.u32 	%r10, %tid.x;
	mad.lo.s32 	%r2, %r8, %r9, %r10;
	setp.ge.s32 	%p1, %r1, %r4;
	setp.ge.s32 	%p2, %r2, %r3;
	or.pred  	%p3, %p1, %p2;
	@%p3 bra 	$L__BB2_2;
	cvta.to.global.u64 	%rd4, %rd1;
	cvta.to.global.u64 	%rd5, %rd3;
	cvta.to.global.u64 	%rd6, %rd2;
	mad.lo.s32 	%r11, %r3, %r1, %r2;
	mul.wide.s32 	%rd7, %r11, 4;
	add.s64 	%rd8, %rd4, %rd7;
	ld.global.f32 	%f1, [%rd8];
	mul.wide.u32 	%rd9, %r1, 4;
	add.s64 	%rd10, %rd5, %rd9;
	ld.global.f32 	%f2, [%rd10];
	sub.f32 	%f3, %f1, %f2;
	fma.rn.f32 	%f4, %f3, 0f3BBB989D, 0f3F000000;
	cvt.sat.f32.f32 	%f5, %f4;
	mov.f32 	%f6, 0f4B400001;
	mov.f32 	%f7, 0f437C0000;
	fma.rm.f32 	%f8, %f5, %f7, %f6;
	add.f32 	%f9, %f8, 0fCB40007F;
	neg.f32 	%f10, %f9;
	fma.rn.f32 	%f11, %f3, 0f3FB8AA3B, %f10;
	fma.rn.f32 	%f12, %f3, 0f32A57060, %f11;
	mov.b32 	%r12, %f8;
	shl.b32 	%r13, %r12, 23;
	mov.b32 	%f13, %r13;
	ex2.approx.ftz.f32 	%f14, %f12;
	mul.f32 	%f15, %f14, %f13;
	st.global.f32 	[%rd8], %f15;
	add.s64 	%rd11, %rd6, %rd9;
	atom.global.add.f32 	%f16, [%rd11], %f15;
$L__BB2_2:
	ret;

}
	// .globl	_Z9pv_kernelPKfS0_S0_Pfiii
.visible .entry _Z9pv_kernelPKfS0_S0_Pfiii(
	.param .u64 .ptr .align 1 _Z9pv_kernelPKfS0_S0_Pfiii_param_0,
	.param .u64 .ptr .align 1 _Z9pv_kernelPKfS0_S0_Pfiii_param_1,
	.param .u64 .ptr .align 1 _Z9pv_kernelPKfS0_S0_Pfiii_param_2,
	.param .u64 .ptr .align 1 _Z9pv_kernelPKfS0_S0_Pfiii_param_3,
	.param .u32 _Z9pv_kernelPKfS0_S0_Pfiii_param_4,
	.param .u32 _Z9pv_kernelPKfS0_S0_Pfiii_param_5,
	.param .u32 _Z9pv_kernelPKfS0_S0_Pfiii_param_6
)
{
	.reg .pred 	%p<13>;
	.reg .b32 	%r<41>;
	.reg .b32 	%f<70>;
	.reg .b64 	%rd<57>;

	ld.param.u64 	%rd8, [_Z9pv_kernelPKfS0_S0_Pfiii_param_0];
	ld.param.u64 	%rd9, [_Z9pv_kernelPKfS0_S0_Pfiii_param_1];
	ld.param.u64 	%rd6, [_Z9pv_kernelPKfS0_S0_Pfiii_param_2];
	ld.param.u64 	%rd7, [_Z9pv_kernelPKfS0_S0_Pfiii_param_3];
	ld.param.u32 	%r20, [_Z9pv_kernelPKfS0_S0_Pfiii_param_4];
	ld.param.u32 	%r18, [_Z9pv_kernelPKfS0_S0_Pfiii_param_5];
	ld.param.u32 	%r19, [_Z9pv_kernelPKfS0_S0_Pfiii_param_6];
	cvta.to.global.u64 	%rd1, %rd9;
	cvta.to.global.u64 	%rd2, %rd8;
	mov.u32 	%r21, %ctaid.y;
	mov.u32 	%r22, %ntid.y;
	mov.u32 	%r23, %tid.y;
	mad.lo.s32 	%r1, %r21, %r22, %r23;
	mov.u32 	%r24, %ctaid.x;
	mov.u32 	%r25, %ntid.x;
	mov.u32 	%r26, %tid.x;
	mad.lo.s32 	%r2, %r24, %r25, %r26;
	setp.ge.s32 	%p1, %r1, %r20;
	setp.ge.s32 	%p2, %r2, %r19;
	or.pred  	%p3, %p1, %p2;
	@%p3 bra 	$L__BB3_14;
	setp.lt.s32 	%p4, %r18, 1;
	mov.f32 	%f69, 0f00000000;
	@%p4 bra 	$L__BB3_13;
	mul.lo.s32 	%r3, %r18, %r1;
	and.b32  	%r4, %r18, 7;
	setp.lt.u32 	%p5, %r18, 8;
	mov.f32 	%f69, 0f00000000;
	mov.b32 	%r39, 0;
	@%p5 bra 	$L__BB3_5;
	and.b32  	%r39, %r18, 2147483640;
	neg.s32 	%r37, %r39;
	shl.b32 	%r7, %r19, 3;
	mul.wide.u32 	%rd10, %r3, 4;
	add.s64 	%rd11, %rd10, %rd2;
	add.s64 	%rd56, %rd11, 16;
	mov.f32 	%f69, 0f00000000;
	mul.wide.s32 	%rd14, %r19, 4;
	mov.u32 	%r36, %r2;
$L__BB3_4:
	.pragma "nounroll";
	ld.global.f32 	%f17, [%rd56+-16];
	mul.wide.s32 	%rd12, %r36, 4;
	add.s64 	%rd13, %rd1, %rd12;
	ld.global.f32 	%f18, [%rd13];
	fma.rn.f32 	%f19, %f17, %f18, %f69;
	ld.global.f32 	%f20, [%rd56+-12];
	add.s64 	%rd15, %rd13, %rd14;
	ld.global.f32 	%f21, [%rd15];
	fma.rn.f32 	%f22, %f20, %f21, %f19;
	ld.global.f32 	%f23, [%rd56+-8];
	add.s64 	%rd16, %rd15, %rd14;
	ld.global.f32 	%f24, [%rd16];
	fma.rn.f32 	%f25, %f23, %f24, %f22;
	ld.global.f32 	%f26, [%rd56+-4];
	add.s64 	%rd17, %rd16, %rd14;
	ld.global.f32 	%f27, [%rd17];
	fma.rn.f32 	%f28, %f26, %f27, %f25;
	ld.global.f32 	%f29, [%rd56];
	add.s64 	%rd18, %rd17, %rd14;
	ld.global.f32 	%f30, [%rd18];
	fma.rn.f32 	%f31, %f29, %f30, %f28;
	ld.global.f32 	%f32, [%rd56+4];
	add.s64 	%rd19, %rd18, %rd14;
	ld.global.f32 	%f33, [%rd19];
	fma.rn.f32 	%f34, %f32, %f33, %f31;
	ld.global.f32 	%f35, [%rd56+8];
	add.s64 	%rd20, %rd19, %rd14;
	ld.global.f32 	%f36, [%rd20];
	fma.rn.f32 	%f37, %f35, %f36, %f34;
	ld.global.f32 	%f38, [%rd56+12];
	add.s64 	%rd21, %rd20, %rd14;
	ld.global.f32 	%f39, [%rd21];
	fma.rn.f32 	%f69, %f38, %f39, %f37;
	add.s32 	%r37, %r37, 8;
	add.s32 	%r36, %r36, %r7;
	add.s64 	%rd56, %rd56, 32;
	setp.ne.s32 	%p6, %r37, 0;
	@%p6 bra 	$L__BB3_4;
$L__BB3_5:
	setp.eq.s32 	%p7, %r4, 0;
	@%p7 bra 	$L__BB3_13;
	and.b32  	%r13, %r18, 3;
	setp.lt.u32 	%p8, %r4, 4;
	@%p8 bra 	$L__BB3_8;
	add.s32 	%r28, %r39, %r3;
	mul.wide.u32 	%rd22, %r28, 4;
	add.s64 	%rd23, %rd2, %rd22;
	ld.global.f32 	%f41, [%rd23];
	mad.lo.s32 	%r29, %r39, %r19, %r2;
	mul.wide.s32 	%rd24, %r29, 4;
	add.s64 	%rd25, %rd1, %rd24;
	ld.global.f32 	%f42, [%rd25];
	fma.rn.f32 	%f43, %f41, %f42, %f69;
	cvt.u64.u32 	%rd26, %r3;
	cvt.u64.u32 	%rd27, %r39;
	add.s64 	%rd28, %rd27, %rd26;
	shl.b64 	%rd29, %rd28, 2;
	add.s64 	%rd30, %rd2, %rd29;
	ld.global.f32 	%f44, [%rd30+4];
	mul.wide.s32 	%rd31, %r19, 4;
	add.s64 	%rd32, %rd25, %rd31;
	ld.global.f32 	%f45, [%rd32];
	fma.rn.f32 	%f46, %f44, %f45, %f43;
	ld.global.f32 	%f47, [%rd30+8];
	add.s64 	%rd33, %rd32, %rd31;
	ld.global.f32 	%f48, [%rd33];
	fma.rn.f32 	%f49, %f47, %f48, %f46;
	ld.global.f32 	%f50, [%rd30+12];
	add.s64 	%rd34, %rd33, %rd31;
	ld.global.f32 	%f51, [%rd34];
	fma.rn.f32 	%f69, %f50, %f51, %f49;
	add.s32 	%r39, %r39, 4;
$L__BB3_8:
	setp.eq.s32 	%p9, %r13, 0;
	@%p9 bra 	$L__BB3_13;
	setp.eq.s32 	%p10, %r13, 1;
	@%p10 bra 	$L__BB3_11;
	add.s32 	%r30, %r39, %r3;
	mul.wide.u32 	%rd35, %r30, 4;
	add.s64 	%rd36, %rd2, %rd35;
	ld.global.f32 	%f53, [%rd36];
	mad.lo.s32 	%r31, %r39, %r19, %r2;
	mul.wide.s32 	%rd37, %r31, 4;
	add.s64 	%rd38, %rd1, %rd37;
	ld.global.f32 	%f54, [%rd38];
	fma.rn.f32 	%f55, %f53, %f54, %f69;
	cvt.u64.u32 	%rd39, %r3;
	cvt.u64.u32 	%rd40, %r39;
	add.s64 	%rd41, %rd40, %rd39;
	shl.b64 	%rd42, %rd41, 2;
	add.s64 	%rd43, %rd2, %rd42;
	ld.global.f32 	%f56, [%rd43+4];
	mul.wide.s32 	%rd44, %r19, 4;
	add.s64 	%rd45, %rd38, %rd44;
	ld.global.f32 	%f57, [%rd45];
	fma.rn.f32 	%f69, %f56, %f57, %f55;
	add.s32 	%r39, %r39, 2;
$L__BB3_11:
	and.b32  	%r32, %r18, 1;
	setp.eq.b32 	%p11, %r32, 1;
	not.pred 	%p12, %p11;
	@%p12 bra 	$L__BB3_13;
	add.s32 	%r33, %r39, %r3;
	mul.wide.u32 	%rd46, %r33, 4;
	add.s64 	%rd47, %rd2, %rd46;
	ld.global.f32 	%f58, [%rd47];
	mad.lo.s32 	%r34, %r39, %r19, %r2;
	mul.wide.s32 	%rd48, %r34, 4;
	add.s64 	%rd49, %rd1, %rd48;
	ld.global.f32 	%f59, [%rd49];
	fma.rn.f32 	%f69, %f58, %f59, %f69;
$L__BB3_13:
	cvta.to.global.u64 	%rd50, %rd6;
	mul.wide.u32 	%rd51, %r1, 4;
	add.s64 	%rd52, %rd50, %rd51;
	ld.global.f32 	%f60, [%rd52];
	div.rn.f32 	%f61, %f69, %f60;
	mad.lo.s32 	%r35, %r19, %r1, %r2;
	cvta.to.global.u64 	%rd53, %rd7;
	mul.wide.s32 	%rd54, %r35, 4;
	add.s64 	%rd55, %rd53, %rd54;
	st.global.f32 	[%rd55], %f61;
$L__BB3_14:
	ret;

}


// ===== COMPILED SASS (sm_100) =====

	.target	sm_100

	.elftype	@"ET_EXEC"


//--------------------- .note.nv.tkinfo           --------------------------
	.section	.note.nv.tkinfo,"",@"SHT_NOTE"
	.sectionflags	@"SHF_NOTE_NV_TKINFO"
	.tkinfo
        /*0018*/ 	.word	0x00000002
        /*0030*/ 	.string	""
        /*0030*/ 	.string	"ptxas"
        /*0030*/ 	.string	"Cuda compilation tools, release 13.0, V13.0.88"
        /*0030*/ 	.string	"Build cuda_13.0.r13.0/compiler.36424714_0"
        /*0030*/ 	.string	"-arch sm_100 -m 64 "



//--------------------- .note.nv.cuinfo           --------------------------
	.section	.note.nv.cuinfo,"",@"SHT_NOTE"
	.sectionflags	@"SHF_NOTE_NV_CUINFO"
        /*0018*/ 	.short	0x0002
        /*001a*/ 	.short	0x0064
        /*001c*/ 	.short	0x0082
	.zero		2


//--------------------- .nv.info                  --------------------------
	.section	.nv.info,"",@"SHT_CUDA_INFO"
	.align	4


	//----- nvinfo : EIATTR_REGCOUNT
	.align		4
        /*0000*/ 	.byte	0x04, 0x2f
        /*0002*/ 	.short	(.L_1 - .L_0)
	.align		4
.L_0:
        /*0004*/ 	.word	index@(_Z8init_maxPfi)
        /*0008*/ 	.word	0x0000000a


	//----- nvinfo : EIATTR_FRAME_SIZE
	.align		4
.L_1:
        /*000c*/ 	.byte	0x04, 0x11
        /*000e*/ 	.short	(.L_3 - .L_2)
	.align		4
.L_2:
        /*0010*/ 	.word	index@(_Z8init_maxPfi)
        /*0014*/ 	.word	0x00000000


	//----- nvinfo : EIATTR_REGCOUNT
	.align		4
.L_3:
        /*0018*/ 	.byte	0x04, 0x2f
        /*001a*/ 	.short	(.L_5 - .L_4)
	.align		4
.L_4:
        /*001c*/ 	.word	index@(_Z9qk_kernelPKfS0_PfS1_iii)
        /*0020*/ 	.word	0x0000001f


	//----- nvinfo : EIATTR_FRAME_SIZE
	.align		4
.L_5:
        /*0024*/ 	.byte	0x04, 0x11
        /*0026*/ 	.short	(.L_7 - .L_6)
	.align		4
.L_6:
        /*0028*/ 	.word	index@($__internal_2_$__cuda_sm3x_div_rn_noftz_f32_slowpath)
        /*002c*/ 	.word	0x00000000


	//----- nvinfo : EIATTR_FRAME_SIZE
	.align		4
.L_7:
        /*0030*/ 	.byte	0x04, 0x11
        /*0032*/ 	.short	(.L_9 - .L_8)
	.align		4
.L_8:
        /*0034*/ 	.word	index@($__internal_1_$__cuda_sm20_sqrt_rn_f32_slowpath)
        /*0038*/ 	.word	0x00000000


	//----- nvinfo : EIATTR_FRAME_SIZE
	.align		4
.L_9:
        /*003c*/ 	.byte	0x04, 0x11
        /*003e*/ 	.short	(.L_11 - .L_10)
	.align		4
.L_10:
        /*0040*/ 	.word	index@(_Z9qk_kernelPKfS0_PfS1_iii)
        /*0044*/ 	.word	0x00000000


	//----- nvinfo : EIATTR_REGCOUNT
	.align		4
.L_11:
        /*0048*/ 	.byte	0x04, 0x2f
        /*004a*/ 	.short	(.L_13 - .L_12)
	.align		4
.L_12:
        /*004c*/ 	.word	index@(_Z16exponent_and_sumPfS_PKfii)
        /*0050*/ 	.word	0x00000010


	//----- nvinfo : EIATTR_FRAME_SIZE
	.align		4
.L_13:
        /*0054*/ 	.byte	0x04, 0x11
        /*0056*/ 	.short	(.L_15 - .L_14)
	.align		4
.L_14:
        /*0058*/ 	.word	index@(_Z16exponent_and_sumPfS_PKfii)
        /*005c*/ 	.word	0x00000000


	//----- nvinfo : EIATTR_REGCOUNT
	.align		4
.L_15:
        /*0060*/ 	.byte	0x04, 0x2f
        /*0062*/ 	.short	(.L_17 - .L_16)
	.align		4
.L_16:
        /*0064*/ 	.word	index@(_Z9pv_kernelPKfS0_S0_Pfiii)
        /*0068*/ 	.word	0x00000020


	//----- nvinfo : EIATTR_FRAME_SIZE
	.align		4
.L_17:
        /*006c*/ 	.byte	0x04, 0x11
        /*006e*/ 	.short	(.L_19 - .L_18)
	.align		4
.L_18:
        /*0070*/ 	.word	index@($__internal_0_$__cuda_sm3x_div_rn_noftz_f32_slowpath)
        /*0074*/ 	.word	0x00000000


	//----- nvinfo : EIATTR_FRAME_SIZE
	.align		4
.L_19:
        /*0078*/ 	.byte	0x04, 0x11
        /*007a*/ 	.short	(.L_21 - .L_20)
	.align		4
.L_20:
        /*007c*/ 	.word	index@(_Z9pv_kernelPKfS0_S0_Pfiii)
        /*0080*/ 	.word	0x00000000


	//----- nvinfo : EIATTR_MIN_STACK_SIZE
	.align		4
.L_21:
        /*0084*/ 	.byte	0x04, 0x12
        /*0086*/ 	.short	(.L_23 - .L_22)
	.align		4
.L_22:
        /*0088*/ 	.word	index@(_Z9pv_kernelPKfS0_S0_Pfiii)
        /*008c*/ 	.word	0x00000000


	//----- nvinfo : EIATTR_MIN_STACK_SIZE
	.align		4
.L_23:
        /*0090*/ 	.byte	0x04, 0x12
        /*0092*/ 	.short	(.L_25 - .L_24)
	.align		4
.L_24:
        /*0094*/ 	.word	index@(_Z16exponent_and_sumPfS_PKfii)
        /*0098*/ 	.word	0x00000000


	//----- nvinfo : EIATTR_MIN_STACK_SIZE
	.align		4
.L_25:
        /*009c*/ 	.byte	0x04, 0x12
        /*009e*/ 	.short	(.L_27 - .L_26)
	.align		4
.L_26:
        /*00a0*/ 	.word	index@(_Z9qk_kernelPKfS0_PfS1_iii)
        /*00a4*/ 	.word	0x00000000


	//----- nvinfo : EIATTR_MIN_STACK_SIZE
	.align		4
.L_27:
        /*00a8*/ 	.byte	0x04, 0x12
        /*00aa*/ 	.short	(.L_29 - .L_28)
	.align		4
.L_28:
        /*00ac*/ 	.word	index@(_Z8init_maxPfi)
        /*00b0*/ 	.word	0x00000000
.L_29:


//--------------------- .nv.compat                --------------------------
	.section	.nv.compat,"",@"SHT_CUDA_COMPAT_INFO"
	.align	4
        /*0000*/ 	.byte	0x02, 0x09, 0x00, 0x00, 0x02, 0x02, 0x01, 0x00, 0x02, 0x05, 0x05, 0x00, 0x03, 0x07, 0x01, 0x01
        /*0010*/ 	.byte	0x02, 0x03, 0x00, 0x00, 0x02, 0x06, 0x01, 0x00, 0x04, 0x0b, 0x08, 0x00, 0x01, 0x00, 0x00, 0x00
        /*0020*/ 	.byte	0x00, 0x00, 0x00, 0x00


//--------------------- .nv.info._Z9pv_kernelPKfS0_S0_Pfiii --------------------------
	.section	.nv.info._Z9pv_kernelPKfS0_S0_Pfiii,"",@"SHT_CUDA_INFO"
	.sectionflags	@""
	.align	4


	//----- nvinfo : EIATTR_CUDA_API_VERSION
	.align		4
        /*0000*/ 	.byte	0x04, 0x37
        /*0002*/ 	.short	(.L_31 - .L_30)
.L_30:
        /*0004*/ 	.word	0x00000082


	//----- nvinfo : EIATTR_KPARAM_INFO
	.align		4
.L_31:
        /*0008*/ 	.byte	0x04, 0x17
        /*000a*/ 	.short	(.L_33 - .L_32)
.L_32:
        /*000c*/ 	.word	0x00000000
        /*0010*/ 	.short	0x0006
        /*0012*/ 	.short	0x0028
        /*0014*/ 	.byte	0x00, 0xf0, 0x11, 0x00


	//----- nvinfo : EIATTR_KPARAM_INFO
	.align		4
.L_33:
        /*0018*/ 	.byte	0x04, 0x17
        /*001a*/ 	.short	(.L_35 - .L_34)
.L_34:
        /*001c*/ 	.word	0x00000000
        /*0020*/ 	.short	0x0005
        /*0022*/ 	.short	0x0024
        /*0024*/ 	.byte	0x00, 0xf0, 0x11, 0x00


	//----- nvinfo : EIATTR_KPARAM_INFO
	.align		4
.L_35:
        /*0028*/ 	.byte	0x04, 0x17
        /*002a*/ 	.short	(.L_37 - .L_36)
.L_36:
        /*002c*/ 	.word	0x00000000
        /*0030*/ 	.short	0x0004
        /*0032*/ 	.short	0x0020
        /*0034*/ 	.byte	0x00, 0xf0, 0x11, 0x00


	//----- nvinfo : EIATTR_KPARAM_INFO
	.align		4
.L_37:
        /*0038*/ 	.byte	0x04, 0x17
        /*003a*/ 	.short	(.L_39 - .L_38)
.L_38:
        /*003c*/ 	.word	0x00000000
        /*0040*/ 	.short	0x0003
        /*0042*/ 	.short	0x0018
        /*0044*/ 	.byte	0x00, 0xf5, 0x21, 0x00


	//----- nvinfo : EIATTR_KPARAM_INFO
	.align		4
.L_39:
        /*0048*/ 	.byte	0x04, 0x17
        /*004a*/ 	.short	(.L_41 - .L_40)
.L_40:
        /*004c*/ 	.word	0x00000000
        /*0050*/ 	.short	0x0002
        /*0052*/ 	.short	0x0010
        /*0054*/ 	.byte	0x00, 0xf5, 0x21, 0x00


	//----- nvinfo : EIATTR_KPARAM_INFO
	.align		4
.L_41:
        /*0058*/ 	.byte	0x04, 0x17
        /*005a*/ 	.short	(.L_43 - .L_42)
.L_42:
        /*005c*/ 	.word	0x00000000
        /*0060*/ 	.short	0x0001
        /*0062*/ 	.short	0x0008
        /*0064*/ 	.byte	0x00, 0xf5, 0x21, 0x00


	//----- nvinfo : EIATTR_KPARAM_INFO
	.align		4
.L_43:
        /*0068*/ 	.byte	0x04, 0x17
        /*006a*/ 	.short	(.L_45 - .L_44)
.L_44:
        /*006c*/ 	.word	0x00000000
        /*0070*/ 	.short	0x0000
        /*0072*/ 	.short	0x0000
        /*0074*/ 	.byte	0x00, 0xf5, 0x21, 0x00


	//----- nvinfo : EIATTR_SPARSE_MMA_MASK
	.align		4
.L_45:
        /*0078*/ 	.byte	0x03, 0x50
        /*007a*/ 	.short	0x0000


	//----- nvinfo : EIATTR_MAXREG_COUNT
	.align		4
        /*007c*/ 	.byte	0x03, 0x1b
        /*007e*/ 	.short	0x00ff


	//----- nvinfo : EIATTR_MERCURY_ISA_VERSION
	.align		4
        /*0080*/ 	.byte	0x03, 0x5f
        /*0082*/ 	.short	0x0101


	//----- nvinfo : EIATTR_VRC_CTA_INIT_COUNT
	.align		4
        /*0084*/ 	.byte	0x02, 0x4a
	.zero		1
	.zero		1


	//----- nvinfo : EIATTR_EXIT_INSTR_OFFSETS
	.align		4
        /*0088*/ 	.byte	0x04, 0x1c
        /*008a*/ 	.short	(.L_47 - .L_46)


	//   ....[0]....
.L_46:
        /*008c*/ 	.word	0x000000d0


	//   ....[1]....
        /*0090*/ 	.word	0x00000a10


	//----- nvinfo : EIATTR_CRS_STACK_SIZE
	.align		4
.L_47:
        /*0094*/ 	.byte	0x04, 0x1e
        /*0096*/ 	.short	(.L_49 - .L_48)
.L_48:
        /*0098*/ 	.word	0x00000000


	//----- nvinfo : EIATTR_CBANK_PARAM_SIZE
	.align		4
.L_49:
        /*009c*/ 	.byte	0x03, 0x19
        /*009e*/ 	.short	0x002c


	//----- nvinfo : EIATTR_PARAM_CBANK
	.align		4
        /*00a0*/ 	.byte	0x04, 0x0a
        /*00a2*/ 	.short	(.L_51 - .L_50)
	.align		4
.L_50:
        /*00a4*/ 	.word	index@(.nv.constant0._Z9pv_kernelPKfS0_S0_Pfiii)
        /*00a8*/ 	.short	0x0380
        /*00aa*/ 	.short	0x002c


	//----- nvinfo : EIATTR_SW_WAR
	.align		4
.L_51:
        /*00ac*/ 	.byte	0x04, 0x36
        /*00ae*/ 	.short	(.L_53 - .L_52)
.L_52:
        /*00b0*/ 	.word	0x00000008
.L_53:


//--------------------- .nv.info._Z16exponent_and_sumPfS_PKfii --------------------------
	.section	.nv.info._Z16exponent_and_sumPfS_PKfii,"",@"SHT_CUDA_INFO"
	.sectionflags	@""
	.align	4


	//----- nvinfo : EIATTR_CUDA_API_VERSION
	.align		4
        /*0000*/ 	.byte	0x04, 0x37
        /*0002*/ 	.short	(.L_55 - .L_54)
.L_54:
        /*0004*/ 	.word	0x00000082


	//----- nvinfo : EIATTR_KPARAM_INFO
	.align		4
.L_55:
        /*0008*/ 	.byte	0x04, 0x17
        /*000a*/ 	.short	(.L_57 - .L_56)
.L_56:
        /*000c*/ 	.word	0x00000000
        /*0010*/ 	.short	0x0004
        /*0012*/ 	.short	0x001c
        /*0014*/ 	.byte	0x00, 0xf0, 0x11, 0x00


	//----- nvinfo : EIATTR_KPARAM_INFO
	.align		4
.L_57:
        /*0018*/ 	.byte	0x04, 0x17
        /*001a*/ 	.short	(.L_59 - .L_58)
.L_58:
        /*001c*/ 	.word	0x00000000
        /*0020*/ 	.short	0x0003
        /*0022*/ 	.short	0x0018
        /*0024*/ 	.byte	0x00, 0xf0, 0x11, 0x00


	//----- nvinfo : EIATTR_KPARAM_INFO
	.align		4
.L_59:
        /*0028*/ 	.byte	0x04, 0x17
        /*002a*/ 	.short	(.L_61 - .L_60)
.L_60:
        /*002c*/ 	.word	0x00000000
        /*0030*/ 	.short	0x0002
        /*0032*/ 	.short	0x0010
        /*0034*/ 	.byte	0x00, 0xf5, 0x21, 0x00


	//----- nvinfo : EIATTR_KPARAM_INFO
	.align		4
.L_61:
        /*0038*/ 	.byte	0x04, 0x17
        /*003a*/ 	.short	(.L_63 - .L_62)
.L_62:
        /*003c*/ 	.word	0x00000000
        /*0040*/ 	.short	0x0001
        /*0042*/ 	.short	0x0008
        /*0044*/ 	.byte	0x00, 0xf5, 0x21, 0x00


	//----- nvinfo : EIATTR_KPARAM_INFO
	.align		4
.L_63:
        /*0048*/ 	.byte	0x04, 0x17
        /*004a*/ 	.short	(.L_65 - .L_64)
.L_64:
        /*004c*/ 	.word	0x00000000
        /*0050*/ 	.short	0x0000
        /*0052*/ 	.short	0x0000
        /*0054*/ 	.byte	0x00, 0xf5, 0x21, 0x00


	//----- nvinfo : EIATTR_SPARSE_MMA_MASK
	.align		4
.L_65:
        /*0058*/ 	.byte	0x03, 0x50
        /*005a*/ 	.short	0x0000


	//----- nvinfo : EIATTR_MAXREG_COUNT
	.align		4
        /*005c*/ 	.byte	0x03, 0x1b
        /*005e*/ 	.short	0x00ff


	//----- nvinfo : EIATTR_MERCURY_ISA_VERSION
	.align		4
        /*0060*/ 	.byte	0x03, 0x5f
        /*0062*/ 	.short	0x0101


	//----- nvinfo : EIATTR_VRC_CTA_INIT_COUNT
	.align		4
        /*0064*/ 	.byte	0x02, 0x4a
	.zero		1
	.zero		1


	//----- nvinfo : EIATTR_EXIT_INSTR_OFFSETS
	.align		4
        /*0068*/ 	.byte	0x04, 0x1c
        /*006a*/ 	.short	(.L_67 - .L_66)


	//   ....[0]....
.L_66:
        /*006c*/ 	.word	0x000000c0


	//   ....[1]....
        /*0070*/ 	.word	0x00000240


	//----- nvinfo : EIATTR_CBANK_PARAM_SIZE
	.align		4
.L_67:
        /*0074*/ 	.byte	0x03, 0x19
        /*0076*/ 	.short	0x0020


	//----- nvinfo : EIATTR_PARAM_CBANK
	.align		4
        /*0078*/ 	.byte	0x04, 0x0a
        /*007a*/ 	.short	(.L_69 - .L_68)
	.align		4
.L_68:
        /*007c*/ 	.word	index@(.nv.constant0._Z16exponent_and_sumPfS_PKfii)
        /*0080*/ 	.short	0x0380
        /*0082*/ 	.short	0x0020


	//----- nvinfo : EIATTR_SW_WAR
	.align		4
.L_69:
        /*0084*/ 	.byte	0x04, 0x36
        /*0086*/ 	.short	(.L_71 - .L_70)
.L_70:
        /*0088*/ 	.word	0x00000008
.L_71:


//--------------------- .nv.info._Z9qk_kernelPKfS0_PfS1_iii --------------------------
	.section	.nv.info._Z9qk_kernelPKfS0_PfS1_iii,"",@"SHT_CUDA_INFO"
	.sectionflags	@""
	.align	4


	//----- nvinfo : EIATTR_CUDA_API_VERSION
	.align		4
        /*0000*/ 	.byte	0x04, 0x37
        /*0002*/ 	.short	(.L_73 - .L_72)
.L_72:
        /*0004*/ 	.word	0x00000082


	//----- nvinfo : EIATTR_KPARAM_INFO
	.align		4
.L_73:
        /*0008*/ 	.byte	0x04, 0x17
        /*000a*/ 	.short	(.L_75 - .L_74)
.L_74:
        /*000c*/ 	.word	0x00000000
        /*0010*/ 	.short	0x0006
        /*0012*/ 	.short	0x0028
        /*0014*/ 	.byte	0x00, 0xf0, 0x11, 0x00


	//----- nvinfo : EIATTR_KPARAM_INFO
	.align		4
.L_75:
        /*0018*/ 	.byte	0x04, 0x17
        /*001a*/ 	.short	(.L_77 - .L_76)
.L_76:
        /*001c*/ 	.word	0x00000000
        /*0020*/ 	.short	0x0005
        /*0022*/ 	.short	0x0024
        /*0024*/ 	.byte	0x00, 0xf0, 0x11, 0x00


	//----- nvinfo : EIATTR_KPARAM_INFO
	.align		4
.L_77:
        /*0028*/ 	.byte	0x04, 0x17
        /*002a*/ 	.short	(.L_79 - .L_78)
.L_78:
        /*002c*/ 	.word	0x00000000
        /*0030*/ 	.short	0x0004
        /*0032*/ 	.short	0x0020
        /*0034*/ 	.byte	0x00, 0xf0, 0x11, 0x00


	//----- nvinfo : EIATTR_KPARAM_INFO
	.align		4
.L_79:
        /*0038*/ 	.byte	0x04, 0x17
        /*003a*/ 	.short	(.L_81 - .L_80)
.L_80:
        /*003c*/ 	.word	0x00000000
        /*0040*/ 	.short	0x0003
        /*0042*/ 	.short	0x0018
        /*0044*/ 	.byte	0x00, 0xf5, 0x21, 0x00


	//----- nvinfo : EIATTR_KPARAM_INFO
	.align		4
.L_81:
        /*0048*/ 	.byte	0x04, 0x17
        /*004a*/ 	.short	(.L_83 - .L_82)
.L_82:
        /*004c*/ 	.word	0x00000000
        /*0050*/ 	.short	0x0002
        /*0052*/ 	.short	0x0010
        /*0054*/ 	.byte	0x00, 0xf5, 0x21, 0x00


	//----- nvinfo : EIATTR_KPARAM_INFO
	.align		4
.L_83:
        /*0058*/ 	.byte	0x04, 0x17
        /*005a*/ 	.short	(.L_85 - .L_84)
.L_84:
        /*005c*/ 	.word	0x00000000
        /*0060*/ 	.short	0x0001
        /*0062*/ 	.short	0x0008
        /*0064*/ 	.byte	0x00, 0xf5, 0x21, 0x00


	//----- nvinfo : EIATTR_KPARAM_INFO
	.align		4
.L_85:
        /*0068*/ 	.byte	0x04, 0x17
        /*006a*/ 	.short	(.L_87 - .L_86)
.L_86:
        /*006c*/ 	.word	0x00000000
        /*0070*/ 	.short	0x0000
        /*0072*/ 	.short	0x0000
        /*0074*/ 	.byte	0x00, 0xf5, 0x21, 0x00


	//----- nvinfo : EIATTR_SPARSE_MMA_MASK
	.align		4
.L_87:
        /*0078*/ 	.byte	0x03, 0x50
        /*007a*/ 	.short	0x0000


	//----- nvinfo : EIATTR_MAXREG_COUNT
	.align		4
        /*007c*/ 	.byte	0x03, 0x1b
        /*007e*/ 	.short	0x00ff


	//----- nvinfo : EIATTR_MERCURY_ISA_VERSION
	.align		4
        /*0080*/ 	.byte	0x03, 0x5f
        /*0082*/ 	.short	0x0101


	//----- nvinfo : EIATTR_VRC_CTA_INIT_COUNT
	.align		4
        /*0084*/ 	.byte	0x02, 0x4a
	.zero		1
	.zero		1


	//----- nvinfo : EIATTR_EXIT_INSTR_OFFSETS
	.align		4
        /*0088*/ 	.byte	0x04, 0x1c
        /*008a*/ 	.short	(.L_89 - .L_88)


	//   ....[0]....
.L_88:
        /*008c*/ 	.word	0x000000c0


	//   ....[1]....
        /*0090*/ 	.word	0x00000e10


	//----- nvinfo : EIATTR_CRS_STACK_SIZE
	.align		4
.L_89:
        /*0094*/ 	.byte	0x04, 0x1e
        /*0096*/ 	.short	(.L_91 - .L_90)
.L_90:
        /*0098*/ 	.word	0x00000000


	//----- nvinfo : EIATTR_CBANK_PARAM_SIZE
	.align		4
.L_91:
        /*009c*/ 	.byte	0x03, 0x19
        /*009e*/ 	.short	0x002c


	//----- nvinfo : EIATTR_PARAM_CBANK
	.align		4
        /*00a0*/ 	.byte	0x04, 0x0a
        /*00a2*/ 	.short	(.L_93 - .L_92)
	.align		4
.L_92:
        /*00a4*/ 	.word	index@(.nv.constant0._Z9qk_kernelPKfS0_PfS1_iii)
        /*00a8*/ 	.short	0x0380
        /*00aa*/ 	.short	0x002c


	//----- nvinfo : EIATTR_SW_WAR
	.align		4
.L_93:
        /*00ac*/ 	.byte	0x04, 0x36
        /*00ae*/ 	.short	(.L_95 - .L_94)
.L_94:
        /*00b0*/ 	.word	0x00000008
.L_95:


//--------------------- .nv.info._Z8init_maxPfi   --------------------------
	.section	.nv.info._Z8init_maxPfi,"",@"SHT_CUDA_INFO"
	.sectionflags	@""
	.align	4


	//----- nvinfo : EIATTR_CUDA_API_VERSION
	.align		4
        /*0000*/ 	.byte	0x04, 0x37
        /*0002*/ 	.short	(.L_97 - .L_96)
.L_96:
        /*0004*/ 	.word	0x00000082


	//----- nvinfo : EIATTR_KPARAM_INFO
	.align		4
.L_97:
        /*0008*/ 	.byte	0x04, 0x17
        /*000a*/ 	.short	(.L_99 - .L_98)
.L_98:
        /*000c*/ 	.word	0x00000000
        /*0010*/ 	.short	0x0001
        /*0012*/ 	.short	0x0008
        /*0014*/ 	.byte	0x00, 0xf0, 0x11, 0x00


	//----- nvinfo : EIATTR_KPARAM_INFO
	.align		4
.L_99:
        /*0018*/ 	.byte	0x04, 0x17
        /*001a*/ 	.short	(.L_101 - .L_100)
.L_100:
        /*001c*/ 	.word	0x00000000
        /*0020*/ 	.short	0x0000
        /*0022*/ 	.short	0x0000
        /*0024*/ 	.byte	0x00, 0xf5, 0x21, 0x00


	//----- nvinfo : EIATTR_SPARSE_MMA_MASK
	.align		4
.L_101:
        /*0028*/ 	.byte	0x03, 0x50
        /*002a*/ 	.short	0x0000


	//----- nvinfo : EIATTR_MAXREG_COUNT
	.align		4
        /*002c*/ 	.byte	0x03, 0x1b
        /*002e*/ 	.short	0x00ff


	//----- nvinfo : EIATTR_MERCURY_ISA_VERSION
	.align		4
        /*0030*/ 	.byte	0x03, 0x5f
        /*0032*/ 	.short	0x0101


	//----- nvinfo : EIATTR_VRC_CTA_INIT_COUNT
	.align		4
        /*0034*/ 	.byte	0x02, 0x4a
	.zero		1
	.zero		1


	//----- nvinfo : EIATTR_EXIT_INSTR_OFFSETS
	.align		4
        /*0038*/ 	.byte	0x04, 0x1c
        /*003a*/ 	.short	(.L_103 - .L_102)


	//   ....[0]....
.L_102:
        /*003c*/ 	.word	0x00000070


	//   ....[1]....
        /*0040*/ 	.word	0x000000d0


	//----- nvinfo : EIATTR_CBANK_PARAM_SIZE
	.align		4
.L_103:
        /*0044*/ 	.byte	0x03, 0x19
        /*0046*/ 	.short	0x000c


	//----- nvinfo : EIATTR_PARAM_CBANK
	.align		4
        /*0048*/ 	.byte	0x04, 0x0a
        /*004a*/ 	.short	(.L_105 - .L_104)
	.align		4
.L_104:
        /*004c*/ 	.word	index@(.nv.constant0._Z8init_maxPfi)
        /*0050*/ 	.short	0x0380
        /*0052*/ 	.short	0x000c


	//----- nvinfo : EIATTR_SW_WAR
	.align		4
.L_105:
        /*0054*/ 	.byte	0x04, 0x36
        /*0056*/ 	.short	(.L_107 - .L_106)
.L_106:
        /*0058*/ 	.word	0x00000008
.L_107:


//--------------------- .nv.callgraph             --------------------------
	.section	.nv.callgraph,"",@"SHT_CUDA_CALLGRAPH"
	.align	4
	.sectionentsize	8
	.align		4
        /*0000*/ 	.word	0x00000000
	.align		4
        /*0004*/ 	.word	0xffffffff
	.align		4
        /*0008*/ 	.word	0x00000000
	.align		4
        /*000c*/ 	.word	0xfffffffe
	.align		4
        /*0010*/ 	.word	0x00000000
	.align		4
        /*0014*/ 	.word	0xfffffffd
	.align		4
        /*0018*/ 	.word	0x00000000
	.align		4
        /*001c*/ 	.word	0xfffffffc


//--------------------- .text._Z9pv_kernelPKfS0_S0_Pfiii --------------------------
	.section	.text._Z9pv_kernelPKfS0_S0_Pfiii,"ax",@progbits
	.align	128
        .global         _Z9pv_kernelPKfS0_S0_Pfiii
        .type           _Z9pv_kernelPKfS0_S0_Pfiii,@function
        .size           _Z9pv_kernelPKfS0_S0_Pfiii,(.L_x_44 - _Z9pv_kernelPKfS0_S0_Pfiii)
        .other          _Z9pv_kernelPKfS0_S0_Pfiii,@"STO_CUDA_ENTRY STV_DEFAULT"
_Z9pv_kernelPKfS0_S0_Pfiii:
.text._Z9pv_kernelPKfS0_S0_Pfiii:
[----:B------:R-:W-:Y:S01]  /*0000*/  LDC R1, c[0x0][0x37c] ;  /* 0x0000df00ff017b82 */ /* 0x000fe20000000800 */
[----:B------:R-:W0:Y:S07]  /*0010*/  S2R R3, SR_TID.X ;  /* 0x0000000000037919 */ /* 0x000e2e0000002100 */
[----:B------:R-:W1:Y:S01]  /*0020*/  LDC R13, c[0x0][0x364] ;  /* 0x0000d900ff0d7b82 */ /* 0x000e620000000800 */
[----:B------:R-:W2:Y:S01]  /*0030*/  LDCU UR6, c[0x0][0x3a0] ;  /* 0x00007400ff0677ac */ /* 0x000ea20008000800 */
[----:B------:R-:W1:Y:S06]  /*0040*/  S2R R0, SR_TID.Y ;  /* 0x0000000000007919 */ /* 0x000e6c0000002200 */
[----:B------:R-:W0:Y:S08]  /*0050*/  S2UR UR5, SR_CTAID.X ;  /* 0x00000000000579c3 */ /* 0x000e300000002500 */
[----:B------:R-:W0:Y:S08]  /*0060*/  LDC R12, c[0x0][0x360] ;  /* 0x0000d800ff0c7b82 */ /* 0x000e300000000800 */
[----:B------:R-:W1:Y:S08]  /*0070*/  S2UR UR4, SR_CTAID.Y ;  /* 0x00000000000479c3 */ /* 0x000e700000002600 */
[----:B------:R-:W3:Y:S01]  /*0080*/  LDC R19, c[0x0][0x3a8] ;  /* 0x0000ea00ff137b82 */ /* 0x000ee20000000800 */
[----:B0-----:R-:W-:-:S02]  /*0090*/  IMAD R12, R12, UR5, R3 ;  /* 0x000000050c0c7c24 */ /* 0x001fc4000f8e0203 */
[----:B-1----:R-:W-:-:S03]  /*00a0*/  IMAD R13, R13, UR4, R0 ;  /* 0x000000040d0d7c24 */ /* 0x002fc6000f8e0200 */
[----:B---3--:R-:W-:-:S04]  /*00b0*/  ISETP.GE.AND P0, PT, R12, R19, PT ;  /* 0x000000130c00720c */ /* 0x008fc80003f06270 */
[----:B--2---:R-:W-:-:S13]  /*00c0*/  ISETP.GE.OR P0, PT, R13, UR6, P0 ;  /* 0x000000060d007c0c */ /* 0x004fda0008706670 */
[----:B------:R-:W-:Y:S05]  /*00d0*/  @P0 EXIT ;  /* 0x000000000000094d */ /* 0x000fea0003800000 */
[----:B------:R-:W0:Y:S01]  /*00e0*/  LDC R0, c[0x0][0x3a4] ;  /* 0x0000e900ff007b82 */ /* 0x000e220000000800 */
[----:B------:R-:W1:Y:S01]  /*00f0*/  LDCU.64 UR4, c[0x0][0x358] ;  /* 0x00006b00ff0477ac */ /* 0x000e620008000a00 */
[----:B------:R-:W-:Y:S01]  /*0100*/  IMAD.MOV.U32 R23, RZ, RZ, RZ ;  /* 0x000000ffff177224 */ /* 0x000fe200078e00ff */
[----:B0-----:R-:W-:-:S13]  /*0110*/  ISETP.GE.AND P0, PT, R0, 0x1, PT ;  /* 0x000000010000780c */ /* 0x001fda0003f06270 */
[----:B-1----:R-:W-:Y:S05]  /*0120*/  @!P0 BRA `(.L_x_0) ;  /* 0x0000000400e08947 */ /* 0x002fea0003800000 */
[C---:B------:R-:W-:Y:S01]  /*0130*/  ISETP.GE.U32.AND P1, PT, R0.reuse, 0x8, PT ;  /* 0x000000080000780c */ /* 0x040fe20003f26070 */
[----:B------:R-:W-:Y:S01]  /*0140*/  HFMA2 R21, -RZ, RZ, 0, 0 ;  /* 0x00000000ff157431 */ /* 0x000fe200000001ff */
[----:B------:R-:W-:Y:S01]  /*0150*/  LOP3.LUT R27, R0, 0x7, RZ, 0xc0, !PT ;  /* 0x00000007001b7812 */ /* 0x000fe200078ec0ff */
[----:B------:R-:W-:Y:S02]  /*0160*/  IMAD R20, R13, R0, RZ ;  /* 0x000000000d147224 */ /* 0x000fe400078e02ff */
[----:B------:R-:W-:Y:S01]  /*0170*/  IMAD.MOV.U32 R23, RZ, RZ, RZ ;  /* 0x000000ffff177224 */ /* 0x000fe200078e00ff */
[----:B------:R-:W-:-:S07]  /*0180*/  ISETP.NE.AND P0, PT, R27, RZ, PT ;  /* 0x000000ff1b00720c */ /* 0x000fce0003f05270 */
[----:B------:R-:W-:Y:S06]  /*0190*/  @!P1 BRA `(.L_x_1) ;  /* 0x0000000000c49947 */ /* 0x000fec0003800000 */
[----:B------:R-:W0:Y:S01]  /*01a0*/  LDC.64 R2, c[0x0][0x380] ;  /* 0x0000e000ff027b82 */ /* 0x000e220000000a00 */
[----:B------:R-:W-:Y:S01]  /*01b0*/  LOP3.LUT R21, R0, 0x7ffffff8, RZ, 0xc0, !PT ;  /* 0x7ffffff800157812 */ /* 0x000fe200078ec0ff */
[----:B------:R-:W-:Y:S01]  /*01c0*/  IMAD.MOV.U32 R23, RZ, RZ, RZ ;  /* 0x000000ffff177224 */ /* 0x000fe200078e00ff */
[----:B------:R-:W-:-:S03]  /*01d0*/  MOV R18, R12 ;  /* 0x0000000c00127202 */ /* 0x000fc60000000f00 */
[----:B------:R-:W-:Y:S02]  /*01e0*/  IMAD.MOV R22, RZ, RZ, -R21 ;  /* 0x000000ffff167224 */ /* 0x000fe400078e0a15 */
[----:B0-----:R-:W-:-:S03]  /*01f0*/  IMAD.WIDE.U32 R2, R20, 0x4, R2 ;  /* 0x0000000414027825 */ /* 0x001fc600078e0002 */
[----:B------:R-:W-:-:S05]  /*0200*/  IADD3 R4, P1, PT, R2, 0x10, RZ ;  /* 0x0000001002047810 */ /* 0x000fca0007f3e0ff */
[----:B------:R-:W-:-:S08]  /*0210*/  IMAD.X R5, RZ, RZ, R3, P1 ;  /* 0x000000ffff057224 */ /* 0x000fd000008e0603 */
.L_x_2:
[----:B------:R-:W0:Y:S01]  /*0220*/  LDC.64 R16, c[0x0][0x388] ;  /* 0x0000e200ff107b82 */ /* 0x000e220000000a00 */
[----:B------:R-:W-:Y:S01]  /*0230*/  IMAD.MOV.U32 R2, RZ, RZ, R4 ;  /* 0x000000ffff027224 */ /* 0x000fe200078e0004 */
[----:B------:R-:W-:-:S05]  /*0240*/  MOV R3, R5 ;  /* 0x0000000500037202 */ /* 0x000fca0000000f00 */
[----:B------:R-:W2:Y:S04]  /*0250*/  LDG.E R26, desc[UR4][R2.64+-0x10] ;  /* 0xfffff004021a7981 */ /* 0x000ea8000c1e1900 */
[----:B------:R-:W3:Y:S01]  /*0260*/  LDG.E R24, desc[UR4][R2.64+-0xc] ;  /* 0xfffff40402187981 */ /* 0x000ee2000c1e1900 */
[----:B0-----:R-:W-:-:S05]  /*0270*/  IMAD.WIDE R16, R18, 0x4, R16 ;  /* 0x0000000412107825 */ /* 0x001fca00078e0210 */
[----:B------:R0:W2:Y:S01]  /*0280*/  LDG.E R25, desc[UR4][R16.64] ;  /* 0x0000000410197981 */ /* 0x0000a2000c1e1900 */
[----:B------:R-:W-:-:S04]  /*0290*/  IMAD.WIDE R14, R19, 0x4, R16 ;  /* 0x00000004130e7825 */ /* 0x000fc800078e0210 */
[C---:B------:R-:W-:Y:S02]  /*02a0*/  IMAD.WIDE R4, R19.reuse, 0x4, R14 ;  /* 0x0000000413047825 */ /* 0x040fe400078e020e */
[----:B------:R-:W3:Y:S02]  /*02b0*/  LDG.E R15, desc[UR4][R14.64] ;  /* 0x000000040e0f7981 */ /* 0x000ee4000c1e1900 */
[C---:B------:R-:W-:Y:S02]  /*02c0*/  IMAD.WIDE R6, R19.reuse, 0x4, R4 ;  /* 0x0000000413067825 */ /* 0x040fe400078e0204 */
[----:B------:R-:W4:Y:S02]  /*02d0*/  LDG.E R4, desc[UR4][R4.64] ;  /* 0x0000000404047981 */ /* 0x000f24000c1e1900 */
[C---:B------:R-:W-:Y:S02]  /*02e0*/  IMAD.WIDE R8, R19.reuse, 0x4, R6 ;  /* 0x0000000413087825 */ /* 0x040fe400078e0206 */
[----:B------:R-:W5:Y:S04]  /*02f0*/  LDG.E R6, desc[UR4][R6.64] ;  /* 0x0000000406067981 */ /* 0x000f68000c1e1900 */
[----:B------:R-:W4:Y:S01]  /*0300*/  LDG.E R5, desc[UR4][R2.64+-0x8] ;  /* 0xfffff80402057981 */ /* 0x000f22000c1e1900 */
[----:B------:R-:W-:-:S03]  /*0310*/  IMAD.WIDE R10, R19, 0x4, R8 ;  /* 0x00000004130a7825 */ /* 0x000fc600078e0208 */
[----:B------:R-:W5:Y:S04]  /*0320*/  LDG.E R8, desc[UR4][R8.64] ;  /* 0x0000000408087981 */ /* 0x000f68000c1e1900 */
[----:B------:R-:W5:Y:S01]  /*0330*/  LDG.E R7, desc[UR4][R2.64+-0x4] ;  /* 0xfffffc0402077981 */ /* 0x000f62000c1e1900 */
[----:B0-----:R-:W-:-:S03]  /*0340*/  IMAD.WIDE R16, R19, 0x4, R10 ;  /* 0x0000000413107825 */ /* 0x001fc600078e020a */
[----:B------:R-:W5:Y:S01]  /*0350*/  LDG.E R10, desc[UR4][R10.64] ;  /* 0x000000040a0a7981 */ /* 0x000f62000c1e1900 */
[----:B------:R-:W-:-:S03]  /*0360*/  IMAD.WIDE R28, R19, 0x4, R16 ;  /* 0x00000004131c7825 */ /* 0x000fc600078e0210 */
[----:B------:R-:W5:Y:S04]  /*0370*/  LDG.E R14, desc[UR4][R16.64] ;  /* 0x00000004100e7981 */ /* 0x000f68000c1e1900 */
[----:B------:R-:W5:Y:S04]  /*0380*/  LDG.E R9, desc[UR4][R2.64+0xc] ;  /* 0x00000c0402097981 */ /* 0x000f68000c1e1900 */
[----:B------:R-:W5:Y:S04]  /*0390*/  LDG.E R11, desc[UR4][R2.64+0x8] ;  /* 0x00000804020b7981 */ /* 0x000f68000c1e1900 */
[----:B------:R-:W5:Y:S01]  /*03a0*/  LDG.E R28, desc[UR4][R28.64] ;  /* 0x000000041c1c7981 */ /* 0x000f62000c1e1900 */
[----:B--2---:R-:W-:-:S03]  /*03b0*/  FFMA R25, R26, R25, R23 ;  /* 0x000000191a197223 */ /* 0x004fc60000000017 */
[----:B------:R-:W2:Y:S04]  /*03c0*/  LDG.E R23, desc[UR4][R2.64] ;  /* 0x0000000402177981 */ /* 0x000ea8000c1e1900 */
[----:B------:R-:W2:Y:S01]  /*03d0*/  LDG.E R26, desc[UR4][R2.64+0x4] ;  /* 0x00000404021a7981 */ /* 0x000ea2000c1e1900 */
[----:B---3--:R-:W-:Y:S01]  /*03e0*/  FFMA R24, R24, R15, R25 ;  /* 0x0000000f18187223 */ /* 0x008fe20000000019 */
[----:B------:R-:W-:-:S05]  /*03f0*/  VIADD R22, R22, 0x8 ;  /* 0x0000000816167836 */ /* 0x000fca0000000000 */
[----:B------:R-:W-:Y:S01]  /*0400*/  ISETP.NE.AND P1, PT, R22, RZ, PT ;  /* 0x000000ff1600720c */ /* 0x000fe20003f25270 */
[----:B----4-:R-:W-:-:S04]  /*0410*/  FFMA R4, R5, R4, R24 ;  /* 0x0000000405047223 */ /* 0x010fc80000000018 */
[----:B-----5:R-:W-:Y:S01]  /*0420*/  FFMA R4, R7, R6, R4 ;  /* 0x0000000607047223 */ /* 0x020fe20000000004 */
[----:B------:R-:W-:-:S03]  /*0430*/  LEA R18, R19, R18, 0x3 ;  /* 0x0000001213127211 */ /* 0x000fc600078e18ff */
[----:B--2---:R-:W-:Y:S01]  /*0440*/  FFMA R23, R23, R8, R4 ;  /* 0x0000000817177223 */ /* 0x004fe20000000004 */
[----:B------:R-:W-:-:S03]  /*0450*/  IADD3 R4, P2, PT, R2, 0x20, RZ ;  /* 0x0000002002047810 */ /* 0x000fc60007f5e0ff */
[----:B------:R-:W-:-:S04]  /*0460*/  FFMA R10, R26, R10, R23 ;  /* 0x0000000a1a0a7223 */ /* 0x000fc80000000017 */
[----:B------:R-:W-:Y:S01]  /*0470*/  FFMA R10, R11, R14, R10 ;  /* 0x0000000e0b0a7223 */ /* 0x000fe2000000000a */
[----:B------:R-:W-:-:S03]  /*0480*/  IMAD.X R5, RZ, RZ, R3, P2 ;  /* 0x000000ffff057224 */ /* 0x000fc600010e0603 */
[----:B------:R-:W-:Y:S01]  /*0490*/  FFMA R23, R9, R28, R10 ;  /* 0x0000001c09177223 */ /* 0x000fe2000000000a */
[----:B------:R-:W-:Y:S06]  /*04a0*/  @P1 BRA `(.L_x_2) ;  /* 0xfffffffc005c1947 */ /* 0x000fec000383ffff */
.L_x_1:
[----:B------:R-:W-:Y:S05]  /*04b0*/  @!P0 BRA `(.L_x_0) ;  /* 0x0000000000fc8947 */ /* 0x000fea0003800000 */
[----:B------:R-:W-:Y:S02]  /*04c0*/  ISETP.GE.U32.AND P1, PT, R27, 0x4, PT ;  /* 0x000000041b00780c */ /* 0x000fe40003f26070 */
[----:B------:R-:W-:-:S04]  /*04d0*/  LOP3.LUT R16, R0, 0x3, RZ, 0xc0, !PT ;  /* 0x0000000300107812 */ /* 0x000fc800078ec0ff */
[----:B------:R-:W-:-:S07]  /*04e0*/  ISETP.NE.AND P0, PT, R16, RZ, PT ;  /* 0x000000ff1000720c */ /* 0x000fce0003f05270 */
[----:B------:R-:W-:Y:S06]  /*04f0*/  @!P1 BRA `(.L_x_3) ;  /* 0x00000000006c9947 */ /* 0x000fec0003800000 */
[----:B------:R-:W0:Y:S01]  /*0500*/  LDC.64 R4, c[0x0][0x388] ;  /* 0x0000e200ff047b82 */ /* 0x000e220000000a00 */
[----:B------:R-:W1:Y:S01]  /*0510*/  LDCU.64 UR6, c[0x0][0x380] ;  /* 0x00007000ff0677ac */ /* 0x000e620008000a00 */
[----:B------:R-:W-:Y:S01]  /*0520*/  IMAD R7, R21, R19, R12 ;  /* 0x0000001315077224 */ /* 0x000fe200078e020c */
[C---:B------:R-:W-:Y:S01]  /*0530*/  IADD3 R8, P1, PT, R20.reuse, R21, RZ ;  /* 0x0000001514087210 */ /* 0x040fe20007f3e0ff */
[----:B------:R-:W-:-:S04]  /*0540*/  IMAD.IADD R3, R20, 0x1, R21 ;  /* 0x0000000114037824 */ /* 0x000fc800078e0215 */
[----:B------:R-:W2:Y:S01]  /*0550*/  LDC.64 R14, c[0x0][0x380] ;  /* 0x0000e000ff0e7b82 */ /* 0x000ea20000000a00 */
[----:B0-----:R-:W-:-:S04]  /*0560*/  IMAD.WIDE R4, R7, 0x4, R4 ;  /* 0x0000000407047825 */ /* 0x001fc800078e0204 */
[----:B------:R-:W-:Y:S02]  /*0570*/  IMAD.WIDE R6, R19, 0x4, R4 ;  /* 0x0000000413067825 */ /* 0x000fe400078e0204 */
[----:B------:R-:W3:Y:S02]  /*0580*/  LDG.E R4, desc[UR4][R4.64] ;  /* 0x0000000404047981 */ /* 0x000ee4000c1e1900 */
[----:B--2---:R-:W-:-:S04]  /*0590*/  IMAD.WIDE.U32 R14, R3, 0x4, R14 ;  /* 0x00000004030e7825 */ /* 0x004fc800078e000e */
[----:B------:R-:W-:Y:S01]  /*05a0*/  IMAD.X R3, RZ, RZ, RZ, P1 ;  /* 0x000000ffff037224 */ /* 0x000fe200008e06ff */
[C---:B-1----:R-:W-:Y:S01]  /*05b0*/  LEA R2, P1, R8.reuse, UR6, 0x2 ;  /* 0x0000000608027c11 */ /* 0x042fe2000f8210ff */
[----:B------:R-:W3:Y:S03]  /*05c0*/  LDG.E R14, desc[UR4][R14.64] ;  /* 0x000000040e0e7981 */ /* 0x000ee6000c1e1900 */
[----:B------:R-:W-:Y:S01]  /*05d0*/  LEA.HI.X R3, R8, UR7, R3, 0x2, P1 ;  /* 0x0000000708037c11 */ /* 0x000fe200088f1403 */
[C---:B------:R-:W-:Y:S02]  /*05e0*/  IMAD.WIDE R8, R19.reuse, 0x4, R6 ;  /* 0x0000000413087825 */ /* 0x040fe400078e0206 */
[----:B------:R-:W2:Y:S04]  /*05f0*/  LDG.E R6, desc[UR4][R6.64] ;  /* 0x0000000406067981 */ /* 0x000ea8000c1e1900 */
[----:B------:R-:W2:Y:S01]  /*0600*/  LDG.E R18, desc[UR4][R2.64+0x4] ;  /* 0x0000040402127981 */ /* 0x000ea2000c1e1900 */
[----:B------:R-:W-:-:S03]  /*0610*/  IMAD.WIDE R10, R19, 0x4, R8 ;  /* 0x00000004130a7825 */ /* 0x000fc600078e0208 */
[----:B------:R-:W4:Y:S04]  /*0620*/  LDG.E R22, desc[UR4][R8.64] ;  /* 0x0000000408167981 */ /* 0x000f28000c1e1900 */
[----:B------:R-:W4:Y:S04]  /*0630*/  LDG.E R17, desc[UR4][R2.64+0x8] ;  /* 0x0000080402117981 */ /* 0x000f28000c1e1900 */
[----:B------:R-:W5:Y:S04]  /*0640*/  LDG.E R24, desc[UR4][R2.64+0xc] ;  /* 0x00000c0402187981 */ /* 0x000f68000c1e1900 */
[----:B------:R-:W5:Y:S01]  /*0650*/  LDG.E R10, desc[UR4][R10.64] ;  /* 0x000000040a0a7981 */ /* 0x000f62000c1e1900 */
[----:B------:R-:W-:Y:S01]  /*0660*/  IADD3 R21, PT, PT, R21, 0x4, RZ ;  /* 0x0000000415157810 */ /* 0x000fe20007ffe0ff */
[----:B---3--:R-:W-:-:S04]  /*0670*/  FFMA R23, R14, R4, R23 ;  /* 0x000000040e177223 */ /* 0x008fc80000000017 */
[----:B--2---:R-:W-:-:S04]  /*0680*/  FFMA R18, R18, R6, R23 ;  /* 0x0000000612127223 */ /* 0x004fc80000000017 */
[----:B----4-:R-:W-:-:S04]  /*0690*/  FFMA R17, R17, R22, R18 ;  /* 0x0000001611117223 */ /* 0x010fc80000000012 */
[----:B-----5:R-:W-:-:S07]  /*06a0*/  FFMA R23, R24, R10, R17 ;  /* 0x0000000a18177223 */ /* 0x020fce0000000011 */
.L_x_3:
[----:B------:R-:W-:Y:S05]  /*06b0*/  @!P0 BRA `(.L_x_0) ;  /* 0x00000000007c8947 */ /* 0x000fea0003800000 */
[----:B------:R-:W-:Y:S01]  /*06c0*/  ISETP.NE.AND P1, PT, R16, 0x1, PT ;  /* 0x000000011000780c */ /* 0x000fe20003f25270 */
[----:B------:R-:W0:Y:S01]  /*06d0*/  LDC.64 R10, c[0x0][0x380] ;  /* 0x0000e000ff0a7b82 */ /* 0x000e220000000a00 */
[----:B------:R-:W-:-:S04]  /*06e0*/  LOP3.LUT R0, R0, 0x1, RZ, 0xc0, !PT ;  /* 0x0000000100007812 */ /* 0x000fc800078ec0ff */
[----:B------:R-:W-:-:S03]  /*06f0*/  ISETP.NE.U32.AND P0, PT, R0, 0x1, PT ;  /* 0x000000010000780c */ /* 0x000fc60003f05070 */
[----:B------:R-:W1:Y:S04]  /*0700*/  LDC.64 R8, c[0x0][0x388] ;  /* 0x0000e200ff087b82 */ /* 0x000e680000000a00 */
[C---:B------:R-:W-:Y:S01]  /*0710*/  @P1 IMAD.IADD R15, R20.reuse, 0x1, R21 ;  /* 0x00000001140f1824 */ /* 0x040fe200078e0215 */
[----:B------:R-:W-:-:S03]  /*0720*/  @P1 IADD3 R0, P2, PT, R20, R21, RZ ;  /* 0x0000001514001210 */ /* 0x000fc60007f5e0ff */
[----:B------:R-:W2:Y:S02]  /*0730*/  @P1 LDC.64 R2, c[0x0][0x380] ;  /* 0x0000e000ff021b82 */ /* 0x000ea40000000a00 */
[----:B------:R-:W-:-:S06]  /*0740*/  @P1 IMAD.X R14, RZ, RZ, RZ, P2 ;  /* 0x000000ffff0e1224 */ /* 0x000fcc00010e06ff */
[----:B------:R-:W3:Y:S01]  /*0750*/  LDC.64 R6, c[0x0][0x380] ;  /* 0x0000e000ff067b82 */ /* 0x000ee20000000a00 */
[----:B0-----:R-:W-:-:S04]  /*0760*/  @P1 IMAD.WIDE.U32 R10, R15, 0x4, R10 ;  /* 0x000000040f0a1825 */ /* 0x001fc800078e000a */
[C---:B------:R-:W-:Y:S01]  /*0770*/  @P1 IMAD R15, R21.reuse, R19, R12 ;  /* 0x00000013150f1224 */ /* 0x040fe200078e020c */
[----:B------:R-:W-:Y:S01]  /*0780*/  @P1 IADD3 R21, PT, PT, R21, 0x2, RZ ;  /* 0x0000000215151810 */ /* 0x000fe20007ffe0ff */
[----:B------:R-:W4:Y:S01]  /*0790*/  @P1 LDG.E R10, desc[UR4][R10.64] ;  /* 0x000000040a0a1981 */ /* 0x000f22000c1e1900 */
[----:B------:R-:W0:Y:S01]  /*07a0*/  LDC.64 R4, c[0x0][0x388] ;  /* 0x0000e200ff047b82 */ /* 0x000e220000000a00 */
[----:B-1----:R-:W-:Y:S01]  /*07b0*/  @P1 IMAD.WIDE R8, R15, 0x4, R8 ;  /* 0x000000040f081825 */ /* 0x002fe200078e0208 */
[----:B--2---:R-:W-:-:S03]  /*07c0*/  @P1 LEA R2, P2, R0, R2, 0x2 ;  /* 0x0000000200021211 */ /* 0x004fc600078410ff */
[----:B------:R-:W-:Y:S02]  /*07d0*/  @!P0 IMAD.IADD R17, R20, 0x1, R21 ;  /* 0x0000000114118824 */ /* 0x000fe400078e0215 */
[----:B------:R-:W-:Y:S01]  /*07e0*/  @!P0 IMAD R21, R21, R19, R12 ;  /* 0x0000001315158224 */ /* 0x000fe200078e020c */
[----:B------:R-:W-:Y:S01]  /*07f0*/  @P1 LEA.HI.X R3, R0, R3, R14, 0x2, P2 ;  /* 0x0000000300031211 */ /* 0x000fe200010f140e */
[----:B------:R-:W-:Y:S01]  /*0800*/  @P1 IMAD.WIDE R14, R19, 0x4, R8 ;  /* 0x00000004130e1825 */ /* 0x000fe200078e0208 */
[----:B------:R-:W4:Y:S03]  /*0810*/  @P1 LDG.E R0, desc[UR4][R8.64] ;  /* 0x0000000408001981 */ /* 0x000f26000c1e1900 */
[----:B---3--:R-:W-:Y:S01]  /*0820*/  @!P0 IMAD.WIDE.U32 R6, R17, 0x4, R6 ;  /* 0x0000000411068825 */ /* 0x008fe200078e0006 */
[----:B------:R-:W2:Y:S04]  /*0830*/  @P1 LDG.E R3, desc[UR4][R2.64+0x4] ;  /* 0x0000040402031981 */ /* 0x000ea8000c1e1900 */
[----:B------:R-:W2:Y:S01]  /*0840*/  @P1 LDG.E R14, desc[UR4][R14.64] ;  /* 0x000000040e0e1981 */ /* 0x000ea2000c1e1900 */
[----:B0-----:R-:W-:-:S03]  /*0850*/  @!P0 IMAD.WIDE R4, R21, 0x4, R4 ;  /* 0x0000000415048825 */ /* 0x001fc600078e0204 */
[----:B------:R-:W3:Y:S04]  /*0860*/  @!P0 LDG.E R6, desc[UR4][R6.64] ;  /* 0x0000000406068981 */ /* 0x000ee8000c1e1900 */
[----:B------:R-:W3:Y:S01]  /*0870*/  @!P0 LDG.E R4, desc[UR4][R4.64] ;  /* 0x0000000404048981 */ /* 0x000ee2000c1e1900 */
[----:B----4-:R-:W-:-:S04]  /*0880*/  @P1 FFMA R0, R10, R0, R23 ;  /* 0x000000000a001223 */ /* 0x010fc80000000017 */
[----:B--2---:R-:W-:-:S04]  /*0890*/  @P1 FFMA R23, R3, R14, R0 ;  /* 0x0000000e03171223 */ /* 0x004fc80000000000 */
[----:B---3--:R-:W-:-:S07]  /*08a0*/  @!P0 FFMA R23, R6, R4, R23 ;  /* 0x0000000406178223 */ /* 0x008fce0000000017 */
.L_x_0:
[----:B------:R-:W0:Y:S02]  /*08b0*/  LDC.64 R2, c[0x0][0x390] ;  /* 0x0000e400ff027b82 */ /* 0x000e240000000a00 */
[----:B0-----:R-:W-:-:S05]  /*08c0*/  IMAD.WIDE.U32 R2, R13, 0x4, R2 ;  /* 0x000000040d027825 */ /* 0x001fca00078e0002 */
[----:B------:R-:W2:Y:S01]  /*08d0*/  LDG.E R4, desc[UR4][R2.64] ;  /* 0x0000000402047981 */ /* 0x000ea2000c1e1900 */
[----:B------:R-:W-:Y:S01]  /*08e0*/  BSSY.RECONVERGENT B0, `(.L_x_4) ;  /* 0x000000d000007945 */ /* 0x000fe20003800200 */
[----:B--2---:R-:W0:Y:S08]  /*08f0*/  MUFU.RCP R5, R4 ;  /* 0x0000000400057308 */ /* 0x004e300000001000 */
[----:B------:R-:W1:Y:S01]  /*0900*/  FCHK P0, R23, R4 ;  /* 0x0000000417007302 */ /* 0x000e620000000000 */
[----:B0-----:R-:W-:-:S04]  /*0910*/  FFMA R0, -R4, R5, 1 ;  /* 0x3f80000004007423 */ /* 0x001fc80000000105 */
[----:B------:R-:W-:-:S04]  /*0920*/  FFMA R0, R5, R0, R5 ;  /* 0x0000000005007223 */ /* 0x000fc80000000005 */
[----:B------:R-:W-:-:S04]  /*0930*/  FFMA R5, R0, R23, RZ ;  /* 0x0000001700057223 */ /* 0x000fc800000000ff */
[----:B------:R-:W-:-:S04]  /*0940*/  FFMA R6, -R4, R5, R23 ;  /* 0x0000000504067223 */ /* 0x000fc80000000117 */
[----:B------:R-:W-:Y:S01]  /*0950*/  FFMA R5, R0, R6, R5 ;  /* 0x0000000600057223 */ /* 0x000fe20000000005 */
[----:B-1----:R-:W-:Y:S06]  /*0960*/  @!P0 BRA `(.L_x_5) ;  /* 0x0000000000108947 */ /* 0x002fec0003800000 */
[----:B------:R-:W-:Y:S02]  /*0970*/  MOV R3, R23 ;  /* 0x0000001700037202 */ /* 0x000fe40000000f00 */
[----:B------:R-:W-:-:S07]  /*0980*/  MOV R2, 0x9a0 ;  /* 0x000009a000027802 */ /* 0x000fce0000000f00 */
[----:B------:R-:W-:Y:S05]  /*0990*/  CALL.REL.NOINC `($__internal_0_$__cuda_sm3x_div_rn_noftz_f32_slowpath) ;  /* 0x0000000000207944 */ /* 0x000fea0003c00000 */
[----:B------:R-:W-:-:S07]  /*09a0*/  IMAD.MOV.U32 R5, RZ, RZ, R0 ;  /* 0x000000ffff057224 */ /* 0x000fce00078e0000 */
.L_x_5:
[----:B------:R-:W-:Y:S05]  /*09b0*/  BSYNC.RECONVERGENT B0 ;  /* 0x0000000000007941 */ /* 0x000fea0003800200 */
.L_x_4:
[----:B------:R-:W0:Y:S01]  /*09c0*/  LDC.64 R2, c[0x0][0x398] ;  /* 0x0000e600ff027b82 */ /* 0x000e220000000a00 */
[----:B------:R-:W1:Y:S02]  /*09d0*/  LDCU UR6, c[0x0][0x3a8] ;  /* 0x00007500ff0677ac */ /* 0x000e640008000800 */
[----:B-1----:R-:W-:-:S04]  /*09e0*/  IMAD R13, R13, UR6, R12 ;  /* 0x000000060d0d7c24 */ /* 0x002fc8000f8e020c */
[----:B0-----:R-:W-:-:S05]  /*09f0*/  IMAD.WIDE R2, R13, 0x4, R2 ;  /* 0x000000040d027825 */ /* 0x001fca00078e0202 */
[----:B------:R-:W-:Y:S01]  /*0a00*/  STG.E desc[UR4][R2.64], R5 ;  /* 0x0000000502007986 */ /* 0x000fe2000c101904 */
[----:B------:R-:W-:Y:S05]  /*0a10*/  EXIT ;  /* 0x000000000000794d */ /* 0x000fea0003800000 */
        .weak           $__internal_0_$__cuda_sm3x_div_rn_noftz_f32_slowpath
        .type           $__internal_0_$__cuda_sm3x_div_rn_noftz_f32_slowpath,@function
        .size           $__internal_0_$__cuda_sm3x_div_rn_noftz_f32_slowpath,(.L_x_44 - $__internal_0_$__cuda_sm3x_div_rn_noftz_f32_slowpath)
$__internal_0_$__cuda_sm3x_div_rn_noftz_f32_slowpath:
[----:B------:R-:W-:Y:S01]  /*0a20*/  SHF.R.U32.HI R5, RZ, 0x17, R4 ;  /* 0x00000017ff057819 */ /* 0x000fe20000011604 */
[----:B------:R-:W-:Y:S01]  /*0a30*/  BSSY.RECONVERGENT B1, `(.L_x_6) ;  /* 0x0000063000017945 */ /* 0x000fe20003800200 */
[----:B------:R-:W-:Y:S02]  /*0a40*/  SHF.R.U32.HI R0, RZ, 0x17, R3 ;  /* 0x00000017ff007819 */ /* 0x000fe40000011603 */
[----:B------:R-:W-:Y:S02]  /*0a50*/  LOP3.LUT R5, R5, 0xff, RZ, 0xc0, !PT ;  /* 0x000000ff05057812 */ /* 0x000fe400078ec0ff */
[----:B------:R-:W-:Y:S02]  /*0a60*/  LOP3.LUT R10, R0, 0xff, RZ, 0xc0, !PT ;  /* 0x000000ff000a7812 */ /* 0x000fe400078ec0ff */
[----:B------:R-:W-:-:S03]  /*0a70*/  IADD3 R7, PT, PT, R5, -0x1, RZ ;  /* 0xffffffff05077810 */ /* 0x000fc60007ffe0ff */
[----:B------:R-:W-:Y:S01]  /*0a80*/  VIADD R8, R10, 0xffffffff ;  /* 0xffffffff0a087836 */ /* 0x000fe20000000000 */
[----:B------:R-:W-:-:S04]  /*0a90*/  ISETP.GT.U32.AND P0, PT, R7, 0xfd, PT ;  /* 0x000000fd0700780c */ /* 0x000fc80003f04070 */
[----:B------:R-:W-:-:S13]  /*0aa0*/  ISETP.GT.U32.OR P0, PT, R8, 0xfd, P0 ;  /* 0x000000fd0800780c */ /* 0x000fda0000704470 */
[----:B------:R-:W-:Y:S01]  /*0ab0*/  @!P0 MOV R6, RZ ;  /* 0x000000ff00068202 */ /* 0x000fe20000000f00 */
[----:B------:R-:W-:Y:S06]  /*0ac0*/  @!P0 BRA `(.L_x_7) ;  /* 0x0000000000608947 */ /* 0x000fec0003800000 */
[----:B------:R-:W-:Y:S01]  /*0ad0*/  FSETP.GTU.FTZ.AND P0, PT, |R3|, +INF , PT ;  /* 0x7f8000000300780b */ /* 0x000fe20003f1c200 */
[----:B------:R-:W-:Y:S01]  /*0ae0*/  IMAD.MOV.U32 R0, RZ, RZ, R4 ;  /* 0x000000ffff007224 */ /* 0x000fe200078e0004 */
[----:B------:R-:W-:-:S04]  /*0af0*/  FSETP.GTU.FTZ.AND P1, PT, |R4|, +INF , PT ;  /* 0x7f8000000400780b */ /* 0x000fc80003f3c200 */
[----:B------:R-:W-:-:S13]  /*0b00*/  PLOP3.LUT P0, PT, P0, P1, PT, 0xf8, 0x8f ;  /* 0x00000000008f781c */ /* 0x000fda0000703f70 */
[----:B------:R-:W-:Y:S05]  /*0b10*/  @P0 BRA `(.L_x_8) ;  /* 0x00000004004c0947 */ /* 0x000fea0003800000 */
[----:B------:R-:W-:-:S13]  /*0b20*/  LOP3.LUT P0, RZ, R4, 0x7fffffff, R3, 0xc8, !PT ;  /* 0x7fffffff04ff7812 */ /* 0x000fda000780c803 */
[----:B------:R-:W-:Y:S05]  /*0b30*/  @!P0 BRA `(.L_x_9) ;  /* 0x00000004003c8947 */ /* 0x000fea0003800000 */
[C---:B------:R-:W-:Y:S02]  /*0b40*/  FSETP.NEU.FTZ.AND P2, PT, |R3|.reuse, +INF , PT ;  /* 0x7f8000000300780b */ /* 0x040fe40003f5d200 */
[----:B------:R-:W-:Y:S02]  /*0b50*/  FSETP.NEU.FTZ.AND P1, PT, |R0|, +INF , PT ;  /* 0x7f8000000000780b */ /* 0x000fe40003f3d200 */
[----:B------:R-:W-:-:S11]  /*0b60*/  FSETP.NEU.FTZ.AND P0, PT, |R3|, +INF , PT ;  /* 0x7f8000000300780b */ /* 0x000fd60003f1d200 */
[----:B------:R-:W-:Y:S05]  /*0b70*/  @!P1 BRA !P2, `(.L_x_9) ;  /* 0x00000004002c9947 */ /* 0x000fea0005000000 */
[----:B------:R-:W-:-:S04]  /*0b80*/  LOP3.LUT P2, RZ, R3, 0x7fffffff, RZ, 0xc0, !PT ;  /* 0x7fffffff03ff7812 */ /* 0x000fc8000784c0ff */
[----:B------:R-:W-:-:S13]  /*0b90*/  PLOP3.LUT P1, PT, P1, P2, PT, 0x2f, 0xf2 ;  /* 0x0000000000f2781c */ /* 0x000fda0000f24577 */
[----:B------:R-:W-:Y:S05]  /*0ba0*/  @P1 BRA `(.L_x_10) ;  /* 0x0000000400181947 */ /* 0x000fea0003800000 */
[----:B------:R-:W-:-:S04]  /*0bb0*/  LOP3.LUT P1, RZ, R4, 0x7fffffff, RZ, 0xc0, !PT ;  /* 0x7fffffff04ff7812 */ /* 0x000fc8000782c0ff */
[----:B------:R-:W-:-:S13]  /*0bc0*/  PLOP3.LUT P0, PT, P0, P1, PT, 0x2f, 0xf2 ;  /* 0x0000000000f2781c */ /* 0x000fda0000702577 */
[----:B------:R-:W-:Y:S05]  /*0bd0*/  @P0 BRA `(.L_x_11) ;  /* 0x0000000400000947 */ /* 0x000fea0003800000 */
[----:B------:R-:W-:Y:S02]  /*0be0*/  ISETP.GE.AND P0, PT, R8, RZ, PT ;  /* 0x000000ff0800720c */ /* 0x000fe40003f06270 */
[----:B------:R-:W-:-:S11]  /*0bf0*/  ISETP.GE.AND P1, PT, R7, RZ, PT ;  /* 0x000000ff0700720c */ /* 0x000fd60003f26270 */
[----:B------:R-:W-:Y:S01]  /*0c00*/  @P0 MOV R6, RZ ;  /* 0x000000ff00060202 */ /* 0x000fe20000000f00 */
[----:B------:R-:W-:Y:S02]  /*0c10*/  @!P0 IMAD.MOV.U32 R6, RZ, RZ, -0x40 ;  /* 0xffffffc0ff068424 */ /* 0x000fe400078e00ff */
[----:B------:R-:W-:Y:S01]  /*0c20*/  @!P0 FFMA R3, R3, 1.84467440737095516160e+19, RZ ;  /* 0x5f80000003038823 */ /* 0x000fe200000000ff */
[----:B------:R-:W-:Y:S02]  /*0c30*/  @!P1 FFMA R4, R0, 1.84467440737095516160e+19, RZ ;  /* 0x5f80000000049823 */ /* 0x000fe400000000ff */
[----:B------:R-:W-:-:S07]  /*0c40*/  @!P1 IADD3 R6, PT, PT, R6, 0x40, RZ ;  /* 0x0000004006069810 */ /* 0x000fce0007ffe0ff */
.L_x_7:
[----:B------:R-:W-:Y:S01]  /*0c50*/  LEA R7, R5, 0xc0800000, 0x17 ;  /* 0xc080000005077811 */ /* 0x000fe200078eb8ff */
[----:B------:R-:W-:Y:S04]  /*0c60*/  BSSY.RECONVERGENT B2, `(.L_x_12) ;  /* 0x0000036000027945 */ /* 0x000fe80003800200 */
[----:B------:R-:W-:Y:S01]  /*0c70*/  IMAD.IADD R7, R4, 0x1, -R7 ;  /* 0x0000000104077824 */ /* 0x000fe200078e0a07 */
[----:B------:R-:W-:-:S03]  /*0c80*/  IADD3 R4, PT, PT, R10, -0x7f, RZ ;  /* 0xffffff810a047810 */ /* 0x000fc60007ffe0ff */
[----:B------:R-:W0:Y:S01]  /*0c90*/  MUFU.RCP R8, R7 ;  /* 0x0000000700087308 */ /* 0x000e220000001000 */
[----:B------:R-:W-:Y:S01]  /*0ca0*/  FADD.FTZ R9, -R7, -RZ ;  /* 0x800000ff07097221 */ /* 0x000fe20000010100 */
[C---:B------:R-:W-:Y:S01]  /*0cb0*/  IMAD R0, R4.reuse, -0x800000, R3 ;  /* 0xff80000004007824 */ /* 0x040fe200078e0203 */
[----:B------:R-:W-:-:S05]  /*0cc0*/  IADD3 R5, PT, PT, R4, 0x7f, -R5 ;  /* 0x0000007f04057810 */ /* 0x000fca0007ffe805 */
[----:B------:R-:W-:Y:S02]  /*0cd0*/  IMAD.IADD R5, R5, 0x1, R6 ;  /* 0x0000000105057824 */ /* 0x000fe400078e0206 */
[----:B0-----:R-:W-:-:S04]  /*0ce0*/  FFMA R11, R8, R9, 1 ;  /* 0x3f800000080b7423 */ /* 0x001fc80000000009 */
[----:B------:R-:W-:-:S04]  /*0cf0*/  FFMA R10, R8, R11, R8 ;  /* 0x0000000b080a7223 */ /* 0x000fc80000000008 */
[----:B------:R-:W-:-:S04]  /*0d00*/  FFMA R3, R0, R10, RZ ;  /* 0x0000000a00037223 */ /* 0x000fc800000000ff */
[----:B------:R-:W-:-:S04]  /*0d10*/  FFMA R8, R9, R3, R0 ;  /* 0x0000000309087223 */ /* 0x000fc80000000000 */
[----:B------:R-:W-:-:S04]  /*0d20*/  FFMA R11, R10, R8, R3 ;  /* 0x000000080a0b7223 */ /* 0x000fc80000000003 */
[----:B------:R-:W-:-:S04]  /*0d30*/  FFMA R8, R9, R11, R0 ;  /* 0x0000000b09087223 */ /* 0x000fc80000000000 */
[----:B------:R-:W-:-:S05]  /*0d40*/  FFMA R0, R10, R8, R11 ;  /* 0x000000080a007223 */ /* 0x000fca000000000b */
[----:B------:R-:W-:-:S04]  /*0d50*/  SHF.R.U32.HI R3, RZ, 0x17, R0 ;  /* 0x00000017ff037819 */ /* 0x000fc80000011600 */
[----:B------:R-:W-:-:S04]  /*0d60*/  LOP3.LUT R3, R3, 0xff, RZ, 0xc0, !PT ;  /* 0x000000ff03037812 */ /* 0x000fc800078ec0ff */
[----:B------:R-:W-:-:S05]  /*0d70*/  IADD3 R7, PT, PT, R3, R5, RZ ;  /* 0x0000000503077210 */ /* 0x000fca0007ffe0ff */
[----:B------:R-:W-:-:S05]  /*0d80*/  VIADD R3, R7, 0xffffffff ;  /* 0xffffffff07037836 */ /* 0x000fca0000000000 */
[----:B------:R-:W-:-:S13]  /*0d90*/  ISETP.GE.U32.AND P0, PT, R3, 0xfe, PT ;  /* 0x000000fe0300780c */ /* 0x000fda0003f06070 */
[----:B------:R-:W-:Y:S05]  /*0da0*/  @!P0 BRA `(.L_x_13) ;  /* 0x0000000000808947 */ /* 0x000fea0003800000 */
[----:B------:R-:W-:-:S13]  /*0db0*/  ISETP.GT.AND P0, PT, R7, 0xfe, PT ;  /* 0x000000fe0700780c */ /* 0x000fda0003f04270 */
[----:B------:R-:W-:Y:S05]  /*0dc0*/  @P0 BRA `(.L_x_14) ;  /* 0x00000000006c0947 */ /* 0x000fea0003800000 */
[----:B------:R-:W-:-:S13]  /*0dd0*/  ISETP.GE.AND P0, PT, R7, 0x1, PT ;  /* 0x000000010700780c */ /* 0x000fda0003f06270 */
[----:B------:R-:W-:Y:S05]  /*0de0*/  @P0 BRA `(.L_x_15) ;  /* 0x0000000000740947 */ /* 0x000fea0003800000 */
[----:B------:R-:W-:Y:S02]  /*0df0*/  ISETP.GE.AND P0, PT, R7, -0x18, PT ;  /* 0xffffffe80700780c */ /* 0x000fe40003f06270 */
[----:B------:R-:W-:-:S11]  /*0e00*/  LOP3.LUT R0, R0, 0x80000000, RZ, 0xc0, !PT ;  /* 0x8000000000007812 */ /* 0x000fd600078ec0ff */
[----:B------:R-:W-:Y:S05]  /*0e10*/  @!P0 BRA `(.L_x_15) ;  /* 0x0000000000688947 */ /* 0x000fea0003800000 */
[CCC-:B------:R-:W-:Y:S01]  /*0e20*/  FFMA.RZ R3, R10.reuse, R8.reuse, R11.reuse ;  /* 0x000000080a037223 */ /* 0x1c0fe2000000c00b */
[C---:B------:R-:W-:Y:S01]  /*0e30*/  IADD3 R6, PT, PT, R7.reuse, 0x20, RZ ;  /* 0x0000002007067810 */ /* 0x040fe20007ffe0ff */
[CCC-:B------:R-:W-:Y:S01]  /*0e40*/  FFMA.RM R4, R10.reuse, R8.reuse, R11.reuse ;  /* 0x000000080a047223 */ /* 0x1c0fe2000000400b */
[----:B------:R-:W-:Y:S02]  /*0e50*/  ISETP.NE.AND P2, PT, R7, RZ, PT ;  /* 0x000000ff0700720c */ /* 0x000fe40003f45270 */
[----:B------:R-:W-:Y:S01]  /*0e60*/  LOP3.LUT R5, R3, 0x7fffff, RZ, 0xc0, !PT ;  /* 0x007fffff03057812 */ /* 0x000fe200078ec0ff */
[----:B------:R-:W-:Y:S01]  /*0e70*/  FFMA.RP R3, R10, R8, R11 ;  /* 0x000000080a037223 */ /* 0x000fe2000000800b */
[----:B------:R-:W-:Y:S01]  /*0e80*/  ISETP.NE.AND P1, PT, R7, RZ, PT ;  /* 0x000000ff0700720c */ /* 0x000fe20003f25270 */
[----:B------:R-:W-:Y:S01]  /*0e90*/  IMAD.MOV R7, RZ, RZ, -R7 ;  /* 0x000000ffff077224 */ /* 0x000fe200078e0a07 */
[----:B------:R-:W-:Y:S02]  /*0ea0*/  LOP3.LUT R5, R5, 0x800000, RZ, 0xfc, !PT ;  /* 0x0080000005057812 */ /* 0x000fe400078efcff */
[----:B------:R-:W-:-:S02]  /*0eb0*/  FSETP.NEU.FTZ.AND P0, PT, R3, R4, PT ;  /* 0x000000040300720b */ /* 0x000fc40003f1d000 */
[----:B------:R-:W-:Y:S02]  /*0ec0*/  SHF.L.U32 R6, R5, R6, RZ ;  /* 0x0000000605067219 */ /* 0x000fe400000006ff */
[----:B------:R-:W-:Y:S02]  /*0ed0*/  SEL R4, R7, RZ, P2 ;  /* 0x000000ff07047207 */ /* 0x000fe40001000000 */
[----:B------:R-:W-:Y:S02]  /*0ee0*/  ISETP.NE.AND P1, PT, R6, RZ, P1 ;  /* 0x000000ff0600720c */ /* 0x000fe40000f25270 */
[----:B------:R-:W-:Y:S02]  /*0ef0*/  SHF.R.U32.HI R4, RZ, R4, R5 ;  /* 0x00000004ff047219 */ /* 0x000fe40000011605 */
[----:B------:R-:W-:Y:S02]  /*0f00*/  PLOP3.LUT P0, PT, P0, P1, PT, 0xf8, 0x8f ;  /* 0x00000000008f781c */ /* 0x000fe40000703f70 */
[----:B------:R-:W-:-:S02]  /*0f10*/  SHF.R.U32.HI R6, RZ, 0x1, R4 ;  /* 0x00000001ff067819 */ /* 0x000fc40000011604 */
[----:B------:R-:W-:-:S04]  /*0f20*/  SEL R3, RZ, 0x1, !P0 ;  /* 0x00000001ff037807 */ /* 0x000fc80004000000 */
[----:B------:R-:W-:-:S04]  /*0f30*/  LOP3.LUT R3, R3, 0x1, R6, 0xf8, !PT ;  /* 0x0000000103037812 */ /* 0x000fc800078ef806 */
[----:B------:R-:W-:-:S04]  /*0f40*/  LOP3.LUT R3, R3, R4, RZ, 0xc0, !PT ;  /* 0x0000000403037212 */ /* 0x000fc800078ec0ff */
[----:B------:R-:W-:-:S04]  /*0f50*/  IADD3 R3, PT, PT, R6, R3, RZ ;  /* 0x0000000306037210 */ /* 0x000fc80007ffe0ff */
[----:B------:R-:W-:Y:S01]  /*0f60*/  LOP3.LUT R0, R3, R0, RZ, 0xfc, !PT ;  /* 0x0000000003007212 */ /* 0x000fe200078efcff */
[----:B------:R-:W-:Y:S06]  /*0f70*/  BRA `(.L_x_15) ;  /* 0x0000000000107947 */ /* 0x000fec0003800000 */
.L_x_14:
[----:B------:R-:W-:-:S04]  /*0f80*/  LOP3.LUT R0, R0, 0x80000000, RZ, 0xc0, !PT ;  /* 0x8000000000007812 */ /* 0x000fc800078ec0ff */
[----:B------:R-:W-:Y:S01]  /*0f90*/  LOP3.LUT R0, R0, 0x7f800000, RZ, 0xfc, !PT ;  /* 0x7f80000000007812 */ /* 0x000fe200078efcff */
[----:B------:R-:W-:Y:S06]  /*0fa0*/  BRA `(.L_x_15) ;  /* 0x0000000000047947 */ /* 0x000fec0003800000 */
.L_x_13:
[----:B------:R-:W-:-:S07]  /*0fb0*/  IMAD R0, R5, 0x800000, R0 ;  /* 0x0080000005007824 */ /* 0x000fce00078e0200 */
.L_x_15:
[----:B------:R-:W-:Y:S05]  /*0fc0*/  BSYNC.RECONVERGENT B2 ;  /* 0x0000000000027941 */ /* 0x000fea0003800200 */
.L_x_12:
[----:B------:R-:W-:Y:S05]  /*0fd0*/  BRA `(.L_x_16) ;  /* 0x0000000000207947 */ /* 0x000fea0003800000 */
.L_x_11:
[----:B------:R-:W-:-:S04]  /*0fe0*/  LOP3.LUT R0, R4, 0x80000000, R3, 0x48, !PT ;  /* 0x8000000004007812 */ /* 0x000fc800078e4803 */
[----:B------:R-:W-:Y:S01]  /*0ff0*/  LOP3.LUT R0, R0, 0x7f800000, RZ, 0xfc, !PT ;  /* 0x7f80000000007812 */ /* 0x000fe200078efcff */
[----:B------:R-:W-:Y:S06]  /*1000*/  BRA `(.L_x_16) ;  /* 0x0000000000147947 */ /* 0x000fec0003800000 */
.L_x_10:
[----:B------:R-:W-:Y:S01]  /*1010*/  LOP3.LUT R0, R4, 0x80000000, R3, 0x48, !PT ;  /* 0x8000000004007812 */ /* 0x000fe200078e4803 */
[----:B------:R-:W-:Y:S06]  /*1020*/  BRA `(.L_x_16) ;  /* 0x00000000000c7947 */ /* 0x000fec0003800000 */
.L_x_9:
[----:B------:R-:W0:Y:S01]  /*1030*/  MUFU.RSQ R0, -QNAN ;  /* 0xffc0000000007908 */ /* 0x000e220000001400 */
[----:B------:R-:W-:Y:S05]  /*1040*/  BRA `(.L_x_16) ;  /* 0x0000000000047947 */ /* 0x000fea0003800000 */
.L_x_8:
[----:B------:R-:W-:-:S07]  /*1050*/  FADD.FTZ R0, R3, R0 ;  /* 0x0000000003007221 */ /* 0x000fce0000010000 */
.L_x_16:
[----:B------:R-:W-:Y:S05]  /*1060*/  BSYNC.RECONVERGENT B1 ;  /* 0x0000000000017941 */ /* 0x000fea0003800200 */
.L_x_6:
[----:B------:R-:W-:-:S04]  /*1070*/  HFMA2 R3, -RZ, RZ, 0, 0 ;  /* 0x00000000ff037431 */ /* 0x000fc800000001ff */
[----:B0-----:R-:W-:Y:S05]  /*1080*/  RET.REL.NODEC R2 `(_Z9pv_kernelPKfS0_S0_Pfiii) ;  /* 0xffffffec02dc7950 */ /* 0x001fea0003c3ffff */
.L_x_17:
[----:B------:R-:W-:-:S00]  /*1090*/  BRA `(.L_x_17) ;  /* 0xfffffffc00fc7947 */ /* 0x000fc0000383ffff */
[----:B------:R-:W-:-:S00]  /*10a0*/  NOP ;  /* 0x0000000000007918 */ /* 0x000fc00000000000 */
        /* <DEDUP_REMOVED lines=13> */
.L_x_44:


//--------------------- .text._Z16exponent_and_sumPfS_PKfii --------------------------
	.section	.text._Z16exponent_and_sumPfS_PKfii,"ax",@progbits
	.align	128
        .global         _Z16exponent_and_sumPfS_PKfii
        .type           _Z16exponent_and_sumPfS_PKfii,@function
        .size           _Z16exponent_and_sumPfS_PKfii,(.L_x_48 - _Z16exponent_and_sumPfS_PKfii)
        .other          _Z16exponent_and_sumPfS_PKfii,@"STO_CUDA_ENTRY STV_DEFAULT"
_Z16exponent_and_sumPfS_PKfii:
.text._Z16exponent_and_sumPfS_PKfii:
[----:B------:R-:W-:Y:S01]  /*0000*/  LDC R1, c[0x0][0x37c] ;  /* 0x0000df00ff017b82 */ /* 0x000fe20000000800 */
[----:B------:R-:W0:Y:S07]  /*0010*/  S2R R3, SR_TID.X ;  /* 0x0000000000037919 */ /* 0x000e2e0000002100 */
[----:B------:R-:W1:Y:S01]  /*0020*/  LDC R9, c[0x0][0x364] ;  /* 0x0000d900ff097b82 */ /* 0x000e620000000800 */
[----:B------:R-:W2:Y:S01]  /*0030*/  LDCU.64 UR6, c[0x0][0x398] ;  /* 0x00007300ff0677ac */ /* 0x000ea20008000a00 */
[----:B------:R-:W1:Y:S06]  /*0040*/  S2R R2, SR_TID.Y ;  /* 0x0000000000027919 */ /* 0x000e6c0000002200 */
[----:B------:R-:W0:Y:S08]  /*0050*/  S2UR UR5, SR_CTAID.X ;  /* 0x00000000000579c3 */ /* 0x000e300000002500 */
[----:B------:R-:W0:Y:S08]  /*0060*/  LDC R0, c[0x0][0x360] ;  /* 0x0000d800ff007b82 */ /* 0x000e300000000800 */
[----:B------:R-:W1:Y:S01]  /*0070*/  S2UR UR4, SR_CTAID.Y ;  /* 0x00000000000479c3 */ /* 0x000e620000002600 */
[----:B0-----:R-:W-:-:S05]  /*0080*/  IMAD R0, R0, UR5, R3 ;  /* 0x0000000500007c24 */ /* 0x001fca000f8e0203 */
[----:B--2---:R-:W-:Y:S01]  /*0090*/  ISETP.GE.AND P0, PT, R0, UR7, PT ;  /* 0x0000000700007c0c */ /* 0x004fe2000bf06270 */
[----:B-1----:R-:W-:-:S05]  /*00a0*/  IMAD R9, R9, UR4, R2 ;  /* 0x0000000409097c24 */ /* 0x002fca000f8e0202 */
[----:B------:R-:W-:-:S13]  /*00b0*/  ISETP.GE.OR P0, PT, R9, UR6, P0 ;  /* 0x0000000609007c0c */ /* 0x000fda0008706670 */
[----:B------:R-:W-:Y:S05]  /*00c0*/  @P0 EXIT ;  /* 0x000000000000094d */ /* 0x000fea0003800000 */
[----:B------:R-:W0:Y:S01]  /*00d0*/  LDC.64 R4, c[0x0][0x390] ;  /* 0x0000e400ff047b82 */ /* 0x000e220000000a00 */
[----:B------:R-:W1:Y:S01]  /*00e0*/  LDCU.64 UR4, c[0x0][0x358] ;  /* 0x00006b00ff0477ac */ /* 0x000e620008000a00 */
[----:B------:R-:W-:-:S06]  /*00f0*/  IMAD R7, R9, UR7, R0 ;  /* 0x0000000709077c24 */ /* 0x000fcc000f8e0200 */
[----:B------:R-:W2:Y:S01]  /*0100*/  LDC.64 R2, c[0x0][0x380] ;  /* 0x0000e000ff027b82 */ /* 0x000ea20000000a00 */
[----:B0-----:R-:W-:-:S06]  /*0110*/  IMAD.WIDE.U32 R4, R9, 0x4, R4 ;  /* 0x0000000409047825 */ /* 0x001fcc00078e0004 */
[----:B-1----:R-:W3:Y:S01]  /*0120*/  LDG.E R5, desc[UR4][R4.64] ;  /* 0x0000000404057981 */ /* 0x002ee2000c1e1900 */
[----:B--2---:R-:W-:-:S05]  /*0130*/  IMAD.WIDE R2, R7, 0x4, R2 ;  /* 0x0000000407027825 */ /* 0x004fca00078e0202 */
[----:B------:R-:W3:Y:S01]  /*0140*/  LDG.E R0, desc[UR4][R2.64] ;  /* 0x0000000402007981 */ /* 0x000ee2000c1e1900 */
[----:B------:R-:W-:Y:S01]  /*0150*/  HFMA2 R7, -RZ, RZ, 0.96630859375, -0.0022525787353515625 ;  /* 0x3bbb989dff077431 */ /* 0x000fe200000001ff */
[----:B------:R-:W-:Y:S01]  /*0160*/  MOV R11, 0x437c0000 ;  /* 0x437c0000000b7802 */ /* 0x000fe20000000f00 */
[----:B---3--:R-:W-:-:S04]  /*0170*/  FADD R0, R0, -R5 ;  /* 0x8000000500007221 */ /* 0x008fc80000000000 */
[----:B------:R-:W-:-:S04]  /*0180*/  FFMA.SAT R6, R0, R7, 0.5 ;  /* 0x3f00000000067423 */ /* 0x000fc80000002007 */
[----:B------:R-:W-:-:S04]  /*0190*/  FFMA.RM R8, R6, R11, 12582913 ;  /* 0x4b40000106087423 */ /* 0x000fc8000000400b */
[----:B------:R-:W-:-:S04]  /*01a0*/  FADD R7, R8, -12583039 ;  /* 0xcb40007f08077421 */ /* 0x000fc80000000000 */
[C---:B------:R-:W-:Y:S02]  /*01b0*/  FFMA R11, R0.reuse, 1.4426950216293334961, -R7 ;  /* 0x3fb8aa3b000b7823 */ /* 0x040fe40000000807 */
[----:B------:R-:W0:Y:S02]  /*01c0*/  LDC.64 R6, c[0x0][0x388] ;  /* 0x0000e200ff067b82 */ /* 0x000e240000000a00 */
[----:B------:R-:W-:-:S06]  /*01d0*/  FFMA R11, R0, 1.925963033500011079e-08, R11 ;  /* 0x32a57060000b7823 */ /* 0x000fcc000000000b */
[----:B------:R-:W1:Y:S01]  /*01e0*/  MUFU.EX2 R11, R11 ;  /* 0x0000000b000b7308 */ /* 0x000e620000000800 */
[----:B------:R-:W-:Y:S01]  /*01f0*/  SHF.L.U32 R8, R8, 0x17, RZ ;  /* 0x0000001708087819 */ /* 0x000fe200000006ff */
[----:B0-----:R-:W-:-:S04]  /*0200*/  IMAD.WIDE.U32 R4, R9, 0x4, R6 ;  /* 0x0000000409047825 */ /* 0x001fc800078e0006 */
[----:B-1----:R-:W-:-:S05]  /*0210*/  FMUL R13, R8, R11 ;  /* 0x0000000b080d7220 */ /* 0x002fca0000400000 */
[----:B------:R-:W-:Y:S04]  /*0220*/  STG.E desc[UR4][R2.64], R13 ;  /* 0x0000000d02007986 */ /* 0x000fe8000c101904 */
[----:B------:R-:W-:Y:S01]  /*0230*/  REDG.E.ADD.F32.FTZ.RN.STRONG.GPU desc[UR4][R4.64], R13 ;  /* 0x0000000d040079a6 */ /* 0x000fe2000c12f304 */
[----:B------:R-:W-:Y:S05]  /*0240*/  EXIT ;  /* 0x000000000000794d */ /* 0x000fea0003800000 */
.L_x_18:
        /* <DEDUP_REMOVED lines=11> */
.L_x_48:


//--------------------- .text._Z9qk_kernelPKfS0_PfS1_iii --------------------------
	.section	.text._Z9qk_kernelPKfS0_PfS1_iii,"ax",@progbits
	.align	128
        .global         _Z9qk_kernelPKfS0_PfS1_iii
        .type           _Z9qk_kernelPKfS0_PfS1_iii,@function
        .size           _Z9qk_kernelPKfS0_PfS1_iii,(.L_x_46 - _Z9qk_kernelPKfS0_PfS1_iii)
        .other          _Z9qk_kernelPKfS0_PfS1_iii,@"STO_CUDA_ENTRY STV_DEFAULT"
_Z9qk_kernelPKfS0_PfS1_iii:
.text._Z9qk_kernelPKfS0_PfS1_iii:
        /* <DEDUP_REMOVED lines=13> */
[----:B------:R-:W0:Y:S01]  /*00d0*/  LDCU UR12, c[0x0][0x3a8] ;  /* 0x00007500ff0c77ac */ /* 0x000e220008000800 */
[----:B------:R-:W-:Y:S01]  /*00e0*/  HFMA2 R15, -RZ, RZ, 0, 0 ;  /* 0x00000000ff0f7431 */ /* 0x000fe200000001ff */
[----:B------:R-:W1:Y:S01]  /*00f0*/  LDCU.64 UR10, c[0x0][0x358] ;  /* 0x00006b00ff0a77ac */ /* 0x000e620008000a00 */
[----:B0-----:R-:W-:-:S09]  /*0100*/  UISETP.GE.AND UP0, UPT, UR12, 0x1, UPT ;  /* 0x000000010c00788c */ /* 0x001fd2000bf06270 */
[----:B-1----:R-:W-:Y:S05]  /*0110*/  BRA.U !UP0, `(.L_x_19) ;  /* 0x0000000908987547 */ /* 0x002fea000b800000 */
[----:B------:R-:W-:Y:S02]  /*0120*/  UISETP.GE.U32.AND UP1, UPT, UR12, 0x10, UPT ;  /* 0x000000100c00788c */ /* 0x000fe4000bf26070 */
[----:B------:R-:W-:Y:S01]  /*0130*/  IMAD R8, R7, UR12, RZ ;  /* 0x0000000c07087c24 */ /* 0x000fe2000f8e02ff */
[----:B------:R-:W-:Y:S02]  /*0140*/  ULOP3.LUT UR8, UR12, 0xf, URZ, 0xc0, !UPT ;  /* 0x0000000f0c087892 */ /* 0x000fe4000f8ec0ff */
[----:B------:R-:W-:Y:S01]  /*0150*/  IMAD R9, R6, UR12, RZ ;  /* 0x0000000c06097c24 */ /* 0x000fe2000f8e02ff */
[----:B------:R-:W-:Y:S01]  /*0160*/  UMOV UR4, URZ ;  /* 0x000000ff00047c82 */ /* 0x000fe20008000000 */
[----:B------:R-:W-:Y:S01]  /*0170*/  IMAD.MOV.U32 R15, RZ, RZ, RZ ;  /* 0x000000ffff0f7224 */ /* 0x000fe200078e00ff */
[----:B------:R-:W-:Y:S01]  /*0180*/  UISETP.NE.AND UP0, UPT, UR8, URZ, UPT ;  /* 0x000000ff0800728c */ /* 0x000fe2000bf05270 */
[----:B------:R-:W-:Y:S10]  /*0190*/  BRA.U !UP1, `(.L_x_20) ;  /* 0x0000000509107547 */ /* 0x000ff4000b800000 */
[----:B------:R-:W0:Y:S01]  /*01a0*/  LDC.64 R2, c[0x0][0x380] ;  /* 0x0000e000ff027b82 */ /* 0x000e220000000a00 */
[----:B------:R-:W1:Y:S01]  /*01b0*/  LDCU.64 UR6, c[0x0][0x388] ;  /* 0x00007100ff0677ac */ /* 0x000e620008000a00 */
[----:B------:R-:W-:Y:S01]  /*01c0*/  IMAD.MOV.U32 R15, RZ, RZ, RZ ;  /* 0x000000ffff0f7224 */ /* 0x000fe200078e00ff */
[----:B------:R-:W-:Y:S01]  /*01d0*/  MOV R0, R9 ;  /* 0x0000000900007202 */ /* 0x000fe20000000f00 */
[----:B------:R-:W-:-:S04]  /*01e0*/  ULOP3.LUT UR4, UR12, 0x7ffffff0, URZ, 0xc0, !UPT ;  /* 0x7ffffff00c047892 */ /* 0x000fc8000f8ec0ff */
[----:B------:R-:W-:Y:S02]  /*01f0*/  UIADD3 UR9, UPT, UPT, -UR4, URZ, URZ ;  /* 0x000000ff04097290 */ /* 0x000fe4000fffe1ff */
[----:B-1----:R-:W-:-:S04]  /*0200*/  UIADD3 UR5, UP1, UPT, UR6, 0x20, URZ ;  /* 0x0000002006057890 */ /* 0x002fc8000ff3e0ff */
[----:B------:R-:W-:Y:S01]  /*0210*/  UIADD3.X UR6, UPT, UPT, URZ, UR7, URZ, UP1, !UPT ;  /* 0x00000007ff067290 */ /* 0x000fe20008ffe4ff */
[----:B0-----:R-:W-:-:S03]  /*0220*/  IMAD.WIDE.U32 R2, R8, 0x4, R2 ;  /* 0x0000000408027825 */ /* 0x001fc600078e0002 */
[----:B------:R-:W-:-:S04]  /*0230*/  IADD3 R4, P0, PT, R2, 0x20, RZ ;  /* 0x0000002002047810 */ /* 0x000fc80007f1e0ff */
[----:B------:R-:W-:-:S09]  /*0240*/  IADD3.X R5, PT, PT, RZ, R3, RZ, P0, !PT ;  /* 0x00000003ff057210 */ /* 0x000fd200007fe4ff */
.L_x_21:
[----:B------:R-:W-:Y:S01]  /*0250*/  MOV R3, UR6 ;  /* 0x0000000600037c02 */ /* 0x000fe20008000f00 */
[----:B------:R-:W-:Y:S01]  /*0260*/  IMAD.U32 R2, RZ, RZ, UR5 ;  /* 0x00000005ff027e24 */ /* 0x000fe2000f8e00ff */
[----:B------:R-:W2:Y:S03]  /*0270*/  LDG.E R14, desc[UR10][R4.64+-0x20] ;  /* 0xffffe00a040e7981 */ /* 0x000ea6000c1e1900 */
[----:B------:R-:W-:Y:S01]  /*0280*/  IMAD.WIDE R2, R0, 0x4, R2 ;  /* 0x0000000400027825 */ /* 0x000fe200078e0202 */
[----:B------:R-:W3:Y:S04]  /*0290*/  LDG.E R17, desc[UR10][R4.64+-0x1c] ;  /* 0xffffe40a04117981 */ /* 0x000ee8000c1e1900 */
[----:B------:R-:W2:Y:S04]  /*02a0*/  LDG.E R16, desc[UR10][R2.64+-0x20] ;  /* 0xffffe00a02107981 */ /* 0x000ea8000c1e1900 */
[----:B------:R-:W3:Y:S04]  /*02b0*/  LDG.E R24, desc[UR10][R2.64+-0x1c] ;  /* 0xffffe40a02187981 */ /* 0x000ee8000c1e1900 */
[----:B------:R-:W4:Y:S04]  /*02c0*/  LDG.E R19, desc[UR10][R4.64+-0x18] ;  /* 0xffffe80a04137981 */ /* 0x000f28000c1e1900 */
[----:B------:R-:W4:Y:S04]  /*02d0*/  LDG.E R18, desc[UR10][R2.64+-0x18] ;  /* 0xffffe80a02127981 */ /* 0x000f28000c1e1900 */
[----:B------:R-:W5:Y:S04]  /*02e0*/  LDG.E R20, desc[UR10][R4.64+-0x14] ;  /* 0xffffec0a04147981 */ /* 0x000f68000c1e1900 */
        /* <DEDUP_REMOVED lines=8> */
[----:B------:R-:W5:Y:S01]  /*0370*/  LDG.E R26, desc[UR10][R4.64+0x1c] ;  /* 0x00001c0a041a7981 */ /* 0x000f62000c1e1900 */
[----:B--2---:R-:W-:-:S03]  /*0380*/  FFMA R16, R14, R16, R15 ;  /* 0x000000100e107223 */ /* 0x004fc6000000000f */
[----:B------:R-:W2:Y:S01]  /*0390*/  LDG.E R15, desc[UR10][R4.64+-0x4] ;  /* 0xfffffc0a040f7981 */ /* 0x000ea2000c1e1900 */
[----:B---3--:R-:W-:-:S03]  /*03a0*/  FFMA R24, R17, R24, R16 ;  /* 0x0000001811187223 */ /* 0x008fc60000000010 */
[----:B------:R-:W2:Y:S04]  /*03b0*/  LDG.E R14, desc[UR10][R2.64+-0x4] ;  /* 0xfffffc0a020e7981 */ /* 0x000ea8000c1e1900 */
[----:B------:R-:W3:Y:S01]  /*03c0*/  LDG.E R16, desc[UR10][R4.64] ;  /* 0x0000000a04107981 */ /* 0x000ee2000c1e1900 */
[----:B----4-:R-:W-:-:S03]  /*03d0*/  FFMA R25, R19, R18, R24 ;  /* 0x0000001213197223 */ /* 0x010fc60000000018 */
[----:B------:R-:W3:Y:S04]  /*03e0*/  LDG.E R17, desc[UR10][R2.64] ;  /* 0x0000000a02117981 */ /* 0x000ee8000c1e1900 */
[----:B------:R-:W4:Y:S01]  /*03f0*/  LDG.E R18, desc[UR10][R4.64+0x4] ;  /* 0x0000040a04127981 */ /* 0x000f22000c1e1900 */
[----:B-----5:R-:W-:-:S03]  /*0400*/  FFMA R25, R20, R21, R25 ;  /* 0x0000001514197223 */ /* 0x020fc60000000019 */
[----:B------:R-:W4:Y:S04]  /*0410*/  LDG.E R19, desc[UR10][R2.64+0x4] ;  /* 0x0000040a02137981 */ /* 0x000f28000c1e1900 */
[----:B------:R-:W5:Y:S01]  /*0420*/  LDG.E R20, desc[UR10][R4.64+0x8] ;  /* 0x0000080a04147981 */ /* 0x000f62000c1e1900 */
[----:B------:R-:W-:-:S03]  /*0430*/  FFMA R25, R22, R23, R25 ;  /* 0x0000001716197223 */ /* 0x000fc60000000019 */
[----:B------:R-:W5:Y:S04]  /*0440*/  LDG.E R21, desc[UR10][R2.64+0x8] ;  /* 0x0000080a02157981 */ /* 0x000f68000c1e1900 */
[----:B------:R-:W5:Y:S01]  /*0450*/  LDG.E R22, desc[UR10][R4.64+0xc] ;  /* 0x00000c0a04167981 */ /* 0x000f62000c1e1900 */
[----:B------:R-:W-:-:S03]  /*0460*/  FFMA R25, R10, R11, R25 ;  /* 0x0000000b0a197223 */ /* 0x000fc60000000019 */
[----:B------:R-:W5:Y:S04]  /*0470*/  LDG.E R23, desc[UR10][R2.64+0xc] ;  /* 0x00000c0a02177981 */ /* 0x000f68000c1e1900 */
[----:B------:R-:W5:Y:S04]  /*0480*/  LDG.E R10, desc[UR10][R4.64+0x10] ;  /* 0x0000100a040a7981 */ /* 0x000f68000c1e1900 */
[----:B------:R-:W5:Y:S01]  /*0490*/  LDG.E R11, desc[UR10][R2.64+0x10] ;  /* 0x0000100a020b7981 */ /* 0x000f62000c1e1900 */
[----:B------:R-:W-:-:S03]  /*04a0*/  FFMA R28, R12, R13, R25 ;  /* 0x0000000d0c1c7223 */ /* 0x000fc60000000019 */
[----:B------:R-:W5:Y:S04]  /*04b0*/  LDG.E R24, desc[UR10][R4.64+0x14] ;  /* 0x0000140a04187981 */ /* 0x000f68000c1e1900 */
[----:B------:R-:W5:Y:S04]  /*04c0*/  LDG.E R25, desc[UR10][R2.64+0x14] ;  /* 0x0000140a02197981 */ /* 0x000f68000c1e1900 */
[----:B------:R0:W5:Y:S04]  /*04d0*/  LDG.E R13, desc[UR10][R4.64+0x18] ;  /* 0x0000180a040d7981 */ /* 0x000168000c1e1900 */
[----:B------:R-:W5:Y:S01]  /*04e0*/  LDG.E R12, desc[UR10][R2.64+0x18] ;  /* 0x0000180a020c7981 */ /* 0x000f62000c1e1900 */
[----:B------:R-:W-:-:S04]  /*04f0*/  UIADD3 UR9, UPT, UPT, UR9, 0x10, URZ ;  /* 0x0000001009097890 */ /* 0x000fc8000fffe0ff */
[----:B------:R-:W-:Y:S01]  /*0500*/  UISETP.NE.AND UP1, UPT, UR9, URZ, UPT ;  /* 0x000000ff0900728c */ /* 0x000fe2000bf25270 */
[----:B0-----:R-:W-:Y:S02]  /*0510*/  IADD3 R4, P0, PT, R4, 0x40, RZ ;  /* 0x0000004004047810 */ /* 0x001fe40007f1e0ff */
[----:B------:R-:W-:-:S03]  /*0520*/  IADD3 R0, PT, PT, R0, 0x10, RZ ;  /* 0x0000001000007810 */ /* 0x000fc60007ffe0ff */
[----:B------:R-:W-:Y:S02]  /*0530*/  IMAD.X R5, RZ, RZ, R5, P0 ;  /* 0x000000ffff057224 */ /* 0x000fe400000e0605 */
[----:B--2---:R-:W-:-:S04]  /*0540*/  FFMA R15, R15, R14, R28 ;  /* 0x0000000e0f0f7223 */ /* 0x004fc8000000001c */
[----:B---3--:R-:W-:-:S04]  /*0550*/  FFMA R15, R16, R17, R15 ;  /* 0x00000011100f7223 */ /* 0x008fc8000000000f */
[----:B----4-:R-:W-:-:S04]  /*0560*/  FFMA R15, R18, R19, R15 ;  /* 0x00000013120f7223 */ /* 0x010fc8000000000f */
[----:B-----5:R-:W-:-:S04]  /*0570*/  FFMA R15, R20, R21, R15 ;  /* 0x00000015140f7223 */ /* 0x020fc8000000000f */
[----:B------:R-:W-:-:S04]  /*0580*/  FFMA R15, R22, R23, R15 ;  /* 0x00000017160f7223 */ /* 0x000fc8000000000f */
[----:B------:R-:W-:-:S04]  /*0590*/  FFMA R11, R10, R11, R15 ;  /* 0x0000000b0a0b7223 */ /* 0x000fc8000000000f */
[----:B------:R-:W-:-:S04]  /*05a0*/  FFMA R24, R24, R25, R11 ;  /* 0x0000001918187223 */ /* 0x000fc8000000000b */
[----:B------:R-:W-:-:S04]  /*05b0*/  FFMA R13, R13, R12, R24 ;  /* 0x0000000c0d0d7223 */ /* 0x000fc80000000018 */
[----:B------:R-:W-:Y:S01]  /*05c0*/  FFMA R15, R26, R27, R13 ;  /* 0x0000001b1a0f7223 */ /* 0x000fe2000000000d */
[----:B------:R-:W-:Y:S06]  /*05d0*/  BRA.U UP1, `(.L_x_21) ;  /* 0xfffffffd011c7547 */ /* 0x000fec000b83ffff */
.L_x_20:
[----:B------:R-:W-:Y:S05]  /*05e0*/  BRA.U !UP0, `(.L_x_19) ;  /* 0x0000000508647547 */ /* 0x000fea000b800000 */
[----:B------:R-:W-:Y:S02]  /*05f0*/  UISETP.GE.U32.AND UP0, UPT, UR8, 0x8, UPT ;  /* 0x000000080800788c */ /* 0x000fe4000bf06070 */
[----:B------:R-:W-:-:S04]  /*0600*/  ULOP3.LUT UR6, UR12, 0x7, URZ, 0xc0, !UPT ;  /* 0x000000070c067892 */ /* 0x000fc8000f8ec0ff */
[----:B------:R-:W-:-:S03]  /*0610*/  UISETP.NE.AND UP1, UPT, UR6, URZ, UPT ;  /* 0x000000ff0600728c */ /* 0x000fc6000bf25270 */
[----:B------:R-:W-:Y:S08]  /*0620*/  BRA.U !UP0, `(.L_x_22) ;  /* 0x0000000108907547 */ /* 0x000ff0000b800000 */
[----:B------:R-:W0:Y:S01]  /*0630*/  LDC.64 R10, c[0x0][0x380] ;  /* 0x0000e000ff0a7b82 */ /* 0x000e220000000a00 */
[----:B------:R-:W1:Y:S01]  /*0640*/  LDCU.64 UR8, c[0x0][0x380] ;  /* 0x00007000ff0877ac */ /* 0x000e620008000a00 */
[C---:B------:R-:W-:Y:S01]  /*0650*/  VIADD R3, R8.reuse, UR4 ;  /* 0x0000000408037c36 */ /* 0x040fe20008000000 */
[----:B------:R-:W-:Y:S02]  /*0660*/  IADD3 R0, P0, PT, R8, UR4, RZ ;  /* 0x0000000408007c10 */ /* 0x000fe4000ff1e0ff */
[----:B------:R-:W-:-:S03]  /*0670*/  IADD3 R13, PT, PT, R9, UR4, RZ ;  /* 0x00000004090d7c10 */ /* 0x000fc6000fffe0ff */
[----:B------:R-:W2:Y:S01]  /*0680*/  LDC.64 R4, c[0x0][0x388] ;  /* 0x0000e200ff047b82 */ /* 0x000ea20000000a00 */
[----:B0-----:R-:W-:-:S04]  /*0690*/  IMAD.WIDE.U32 R10, R3, 0x4, R10 ;  /* 0x00000004030a7825 */ /* 0x001fc800078e000a */
[----:B------:R-:W-:Y:S01]  /*06a0*/  IMAD.X R3, RZ, RZ, RZ, P0 ;  /* 0x000000ffff037224 */ /* 0x000fe200000e06ff */
[C---:B-1----:R-:W-:Y:S01]  /*06b0*/  LEA R2, P0, R0.reuse, UR8, 0x2 ;  /* 0x0000000800027c11 */ /* 0x042fe2000f8010ff */
[----:B------:R-:W3:Y:S01]  /*06c0*/  LDG.E R14, desc[UR10][R10.64] ;  /* 0x0000000a0a0e7981 */ /* 0x000ee2000c1e1900 */
[----:B--2---:R-:W-:Y:S02]  /*06d0*/  IMAD.WIDE R4, R13, 0x4, R4 ;  /* 0x000000040d047825 */ /* 0x004fe400078e0204 */
[----:B------:R-:W-:-:S03]  /*06e0*/  LEA.HI.X R3, R0, UR9, R3, 0x2, P0 ;  /* 0x0000000900037c11 */ /* 0x000fc600080f1403 */
[----:B------:R-:W3:Y:S04]  /*06f0*/  LDG.E R16, desc[UR10][R4.64] ;  /* 0x0000000a04107981 */ /* 0x000ee8000c1e1900 */
[----:B------:R-:W2:Y:S04]  /*0700*/  LDG.E R18, desc[UR10][R4.64+0x4] ;  /* 0x0000040a04127981 */ /* 0x000ea8000c1e1900 */
[----:B------:R-:W2:Y:S04]  /*0710*/  LDG.E R17, desc[UR10][R2.64+0x4] ;  /* 0x0000040a02117981 */ /* 0x000ea8000c1e1900 */
        /* <DEDUP_REMOVED lines=12> */
[----:B------:R-:W-:Y:S01]  /*07e0*/  UIADD3 UR4, UPT, UPT, UR4, 0x8, URZ ;  /* 0x0000000804047890 */ /* 0x000fe2000fffe0ff */
[----:B---3--:R-:W-:-:S04]  /*07f0*/  FFMA R14, R14, R16, R15 ;  /* 0x000000100e0e7223 */ /* 0x008fc8000000000f */
[----:B--2---:R-:W-:-:S04]  /*0800*/  FFMA R14, R17, R18, R14 ;  /* 0x00000012110e7223 */ /* 0x004fc8000000000e */
[----:B----4-:R-:W-:-:S04]  /*0810*/  FFMA R14, R19, R20, R14 ;  /* 0x00000014130e7223 */ /* 0x010fc8000000000e */
[----:B-----5:R-:W-:-:S04]  /*0820*/  FFMA R14, R21, R22, R14 ;  /* 0x00000016150e7223 */ /* 0x020fc8000000000e */
[----:B------:R-:W-:-:S04]  /*0830*/  FFMA R23, R23, R24, R14 ;  /* 0x0000001817177223 */ /* 0x000fc8000000000e */
[----:B------:R-:W-:-:S04]  /*0840*/  FFMA R13, R12, R13, R23 ;  /* 0x0000000d0c0d7223 */ /* 0x000fc80000000017 */
[----:B------:R-:W-:-:S04]  /*0850*/  FFMA R11, R0, R11, R13 ;  /* 0x0000000b000b7223 */ /* 0x000fc8000000000d */
[----:B------:R-:W-:-:S07]  /*0860*/  FFMA R15, R10, R25, R11 ;  /* 0x000000190a0f7223 */ /* 0x000fce000000000b */
.L_x_22:
[----:B------:R-:W-:Y:S05]  /*0870*/  BRA.U !UP1, `(.L_x_19) ;  /* 0x0000000109c07547 */ /* 0x000fea000b800000 */
[----:B------:R-:W-:Y:S02]  /*0880*/  UISETP.GE.U32.AND UP0, UPT, UR6, 0x4, UPT ;  /* 0x000000040600788c */ /* 0x000fe4000bf06070 */
[----:B------:R-:W-:-:S04]  /*0890*/  ULOP3.LUT UR5, UR12, 0x3, URZ, 0xc0, !UPT ;  /* 0x000000030c057892 */ /* 0x000fc8000f8ec0ff */
[----:B------:R-:W-:-:S03]  /*08a0*/  UISETP.NE.AND UP1, UPT, UR5, URZ, UPT ;  /* 0x000000ff0500728c */ /* 0x000fc6000bf25270 */
[----:B------:R-:W-:Y:S08]  /*08b0*/  BRA.U !UP0, `(.L_x_23) ;  /* 0x0000000108607547 */ /* 0x000ff0000b800000 */
[----:B------:R-:W0:Y:S01]  /*08c0*/  LDC.64 R2, c[0x0][0x380] ;  /* 0x0000e000ff027b82 */ /* 0x000e220000000a00 */
[----:B------:R-:W1:Y:S01]  /*08d0*/  LDCU.64 UR6, c[0x0][0x380] ;  /* 0x00007000ff0677ac */ /* 0x000e620008000a00 */
[C---:B------:R-:W-:Y:S01]  /*08e0*/  IADD3 R11, PT, PT, R8.reuse, UR4, RZ ;  /* 0x00000004080b7c10 */ /* 0x040fe2000fffe0ff */
[----:B------:R-:W-:Y:S01]  /*08f0*/  VIADD R13, R9, UR4 ;  /* 0x00000004090d7c36 */ /* 0x000fe20008000000 */
[----:B------:R-:W-:-:S04]  /*0900*/  IADD3 R0, P0, PT, R8, UR4, RZ ;  /* 0x0000000408007c10 */ /* 0x000fc8000ff1e0ff */
[----:B------:R-:W2:Y:S01]  /*0910*/  LDC.64 R4, c[0x0][0x388] ;  /* 0x0000e200ff047b82 */ /* 0x000ea20000000a00 */
[----:B0-----:R-:W-:Y:S01]  /*0920*/  IMAD.WIDE.U32 R10, R11, 0x4, R2 ;  /* 0x000000040b0a7825 */ /* 0x001fe200078e0002 */
[----:B------:R-:W-:Y:S02]  /*0930*/  IADD3.X R3, PT, PT, RZ, RZ, RZ, P0, !PT ;  /* 0x000000ffff037210 */ /* 0x000fe400007fe4ff */
[----:B-1----:R-:W-:-:S03]  /*0940*/  LEA R2, P0, R0, UR6, 0x2 ;  /* 0x0000000600027c11 */ /* 0x002fc6000f8010ff */
[----:B------:R-:W3:Y:S01]  /*0950*/  LDG.E R10, desc[UR10][R10.64] ;  /* 0x0000000a0a0a7981 */ /* 0x000ee2000c1e1900 */
[----:B------:R-:W-:Y:S01]  /*0960*/  LEA.HI.X R3, R0, UR7, R3, 0x2, P0 ;  /* 0x0000000700037c11 */ /* 0x000fe200080f1403 */
[----:B--2---:R-:W-:-:S04]  /*0970*/  IMAD.WIDE R4, R13, 0x4, R4 ;  /* 0x000000040d047825 */ /* 0x004fc800078e0204 */
[----:B------:R-:W2:Y:S04]  /*0980*/  LDG.E R13, desc[UR10][R2.64+0x4] ;  /* 0x0000040a020d7981 */ /* 0x000ea8000c1e1900 */
[----:B------:R-:W3:Y:S04]  /*0990*/  LDG.E R0, desc[UR10][R4.64] ;  /* 0x0000000a04007981 */ /* 0x000ee8000c1e1900 */
[----:B------:R-:W2:Y:S04]  /*09a0*/  LDG.E R12, desc[UR10][R4.64+0x4] ;  /* 0x0000040a040c7981 */ /* 0x000ea8000c1e1900 */
[----:B------:R-:W4:Y:S04]  /*09b0*/  LDG.E R14, desc[UR10][R4.64+0x8] ;  /* 0x0000080a040e7981 */ /* 0x000f28000c1e1900 */
[----:B------:R-:W4:Y:S04]  /*09c0*/  LDG.E R17, desc[UR10][R2.64+0x8] ;  /* 0x0000080a02117981 */ /* 0x000f28000c1e1900 */
[----:B------:R-:W5:Y:S04]  /*09d0*/  LDG.E R19, desc[UR10][R2.64+0xc] ;  /* 0x00000c0a02137981 */ /* 0x000f68000c1e1900 */
[----:B------:R-:W5:Y:S01]  /*09e0*/  LDG.E R16, desc[UR10][R4.64+0xc] ;  /* 0x00000c0a04107981 */ /* 0x000f62000c1e1900 */
[----:B------:R-:W-:Y:S01]  /*09f0*/  UIADD3 UR4, UPT, UPT, UR4, 0x4, URZ ;  /* 0x0000000404047890 */ /* 0x000fe2000fffe0ff */
[----:B---3--:R-:W-:-:S04]  /*0a00*/  FFMA R0, R10, R0, R15 ;  /* 0x000000000a007223 */ /* 0x008fc8000000000f */
[----:B--2---:R-:W-:-:S04]  /*0a10*/  FFMA R0, R13, R12, R0 ;  /* 0x0000000c0d007223 */ /* 0x004fc80000000000 */
[----:B----4-:R-:W-:-:S04]  /*0a20*/  FFMA R0, R17, R14, R0 ;  /* 0x0000000e11007223 */ /* 0x010fc80000000000 */
[----:B-----5:R-:W-:-:S07]  /*0a30*/  FFMA R15, R19, R16, R0 ;  /* 0x00000010130f7223 */ /* 0x020fce0000000000 */
.L_x_23:
[----:B------:R-:W-:Y:S05]  /*0a40*/  BRA.U !UP1, `(.L_x_19) ;  /* 0x00000001094c7547 */ /* 0x000fea000b800000 */
[----:B------:R-:W0:Y:S01]  /*0a50*/  LDC.64 R4, c[0x0][0x380] ;  /* 0x0000e000ff047b82 */ /* 0x000e220000000a00 */
[----:B------:R-:W-:Y:S01]  /*0a60*/  VIADD R11, R8, UR4 ;  /* 0x00000004080b7c36 */ /* 0x000fe20008000000 */
[----:B------:R-:W-:-:S06]  /*0a70*/  UIADD3 UR5, UPT, UPT, -UR5, URZ, URZ ;  /* 0x000000ff05057290 */ /* 0x000fcc000fffe1ff */
[----:B------:R-:W1:Y:S01]  /*0a80*/  LDC.64 R2, c[0x0][0x388] ;  /* 0x0000e200ff027b82 */ /* 0x000e620000000a00 */
[----:B0-----:R-:W-:Y:S01]  /*0a90*/  IMAD.WIDE.U32 R4, R11, 0x4, R4 ;  /* 0x000000040b047825 */ /* 0x001fe200078e0004 */
[----:B------:R-:W-:-:S03]  /*0aa0*/  IADD3 R11, PT, PT, R9, UR4, RZ ;  /* 0x00000004090b7c10 */ /* 0x000fc6000fffe0ff */
[----:B------:R-:W-:Y:S01]  /*0ab0*/  IMAD.MOV.U32 R13, RZ, RZ, R5 ;  /* 0x000000ffff0d7224 */ /* 0x000fe200078e0005 */
[----:B------:R-:W-:-:S07]  /*0ac0*/  MOV R8, R4 ;  /* 0x0000000400087202 */ /* 0x000fce0000000f00 */
.L_x_24:
[----:B-1----:R-:W-:-:S04]  /*0ad0*/  IMAD.WIDE R4, R11, 0x4, R2 ;  /* 0x000000040b047825 */ /* 0x002fc800078e0202 */
[----:B------:R-:W-:Y:S02]  /*0ae0*/  IMAD.MOV.U32 R9, RZ, RZ, R13 ;  /* 0x000000ffff097224 */ /* 0x000fe400078e000d */
[----:B------:R-:W2:Y:S04]  /*0af0*/  LDG.E R4, desc[UR10][R4.64] ;  /* 0x0000000a04047981 */ /* 0x000ea8000c1e1900 */
[----:B------:R0:W2:Y:S01]  /*0b00*/  LDG.E R0, desc[UR10][R8.64] ;  /* 0x0000000a08007981 */ /* 0x0000a2000c1e1900 */
[----:B------:R-:W-:Y:S01]  /*0b10*/  UIADD3 UR5, UPT, UPT, UR5, 0x1, URZ ;  /* 0x0000000105057890 */ /* 0x000fe2000fffe0ff */
[----:B------:R-:W-:-:S03]  /*0b20*/  IADD3 R11, PT, PT, R11, 0x1, RZ ;  /* 0x000000010b0b7810 */ /* 0x000fc60007ffe0ff */
[----:B------:R-:W-:Y:S01]  /*0b30*/  UISETP.NE.AND UP0, UPT, UR5, URZ, UPT ;  /* 0x000000ff0500728c */ /* 0x000fe2000bf05270 */
[----:B0-----:R-:W-:-:S05]  /*0b40*/  IADD3 R8, P0, PT, R8, 0x4, RZ ;  /* 0x0000000408087810 */ /* 0x001fca0007f1e0ff */
[----:B------:R-:W-:Y:S02]  /*0b50*/  IMAD.X R13, RZ, RZ, R13, P0 ;  /* 0x000000ffff0d7224 */ /* 0x000fe400000e060d */
[----:B--2---:R-:W-:Y:S01]  /*0b60*/  FFMA R15, R0, R4, R15 ;  /* 0x00000004000f7223 */ /* 0x004fe2000000000f */
[----:B------:R-:W-:Y:S06]  /*0b70*/  BRA.U UP0, `(.L_x_24) ;  /* 0xfffffffd00d47547 */ /* 0x000fec000b83ffff */
.L_x_19:
[----:B------:R-:W-:-:S04]  /*0b80*/  I2FP.F32.S32 R0, UR12 ;  /* 0x0000000c00007c45 */ /* 0x000fc80008201400 */
[----:B------:R-:W-:Y:S01]  /*0b90*/  IADD3 R2, PT, PT, R0, -0xd000000, RZ ;  /* 0xf300000000027810 */ /* 0x000fe20007ffe0ff */
[----:B------:R0:W1:Y:S03]  /*0ba0*/  MUFU.RSQ R3, R0 ;  /* 0x0000000000037308 */ /* 0x0000660000001400 */
[----:B------:R-:W-:-:S13]  /*0bb0*/  ISETP.GT.U32.AND P0, PT, R2, 0x727fffff, PT ;  /* 0x727fffff0200780c */ /* 0x000fda0003f04070 */
[----:B0-----:R-:W-:Y:S05]  /*0bc0*/  @!P0 BRA `(.L_x_25) ;  /* 0x0000000000108947 */ /* 0x001fea0003800000 */
[----:B------:R-:W-:-:S07]  /*0bd0*/  MOV R4, 0xbf0 ;  /* 0x00000bf000047802 */ /* 0x000fce0000000f00 */
[----:B-1----:R-:W-:Y:S05]  /*0be0*/  CALL.REL.NOINC `($__internal_1_$__cuda_sm20_sqrt_rn_f32_slowpath) ;  /* 0x00000000008c7944 */ /* 0x002fea0003c00000 */
[----:B------:R-:W-:Y:S01]  /*0bf0*/  IMAD.MOV.U32 R3, RZ, RZ, R0 ;  /* 0x000000ffff037224 */ /* 0x000fe200078e0000 */
[----:B------:R-:W-:Y:S06]  /*0c00*/  BRA `(.L_x_26) ;  /* 0x0000000000107947 */ /* 0x000fec0003800000 */
.L_x_25:
[----:B-1----:R-:W-:Y:S01]  /*0c10*/  FMUL.FTZ R5, R0, R3 ;  /* 0x0000000300057220 */ /* 0x002fe20000410000 */
[----:B------:R-:W-:-:S03]  /*0c20*/  FMUL.FTZ R3, R3, 0.5 ;  /* 0x3f00000003037820 */ /* 0x000fc60000410000 */
[----:B------:R-:W-:-:S04]  /*0c30*/  FFMA R0, -R5, R5, R0 ;  /* 0x0000000505007223 */ /* 0x000fc80000000100 */
[----:B------:R-:W-:-:S07]  /*0c40*/  FFMA R3, R0, R3, R5 ;  /* 0x0000000300037223 */ /* 0x000fce0000000005 */
.L_x_26:
[----:B------:R-:W0:Y:S01]  /*0c50*/  MUFU.RCP R0, R3 ;  /* 0x0000000300007308 */ /* 0x000e220000001000 */
[----:B------:R-:W-:Y:S07]  /*0c60*/  BSSY.RECONVERGENT B0, `(.L_x_27) ;  /* 0x000000c000007945 */ /* 0x000fee0003800200 */
[----:B------:R-:W1:Y:S01]  /*0c70*/  FCHK P0, R15, R3 ;  /* 0x000000030f007302 */ /* 0x000e620000000000 */
[----:B0-----:R-:W-:-:S04]  /*0c80*/  FFMA R5, R0, -R3, 1 ;  /* 0x3f80000000057423 */ /* 0x001fc80000000803 */
[----:B------:R-:W-:-:S04]  /*0c90*/  FFMA R0, R0, R5, R0 ;  /* 0x0000000500007223 */ /* 0x000fc80000000000 */
[----:B------:R-:W-:-:S04]  /*0ca0*/  FFMA R2, R0, R15, RZ ;  /* 0x0000000f00027223 */ /* 0x000fc800000000ff */
[----:B------:R-:W-:-:S04]  /*0cb0*/  FFMA R5, R2, -R3, R15 ;  /* 0x8000000302057223 */ /* 0x000fc8000000000f */
[----:B------:R-:W-:Y:S01]  /*0cc0*/  FFMA R9, R0, R5, R2 ;  /* 0x0000000500097223 */ /* 0x000fe20000000002 */
[----:B-1----:R-:W-:Y:S06]  /*0cd0*/  @!P0 BRA `(.L_x_28) ;  /* 0x0000000000108947 */ /* 0x002fec0003800000 */
[----:B------:R-:W-:Y:S02]  /*0ce0*/  MOV R0, R15 ;  /* 0x0000000f00007202 */ /* 0x000fe40000000f00 */
[----:B------:R-:W-:-:S07]  /*0cf0*/  MOV R2, 0xd10 ;  /* 0x00000d1000027802 */ /* 0x000fce0000000f00 */
[----:B------:R-:W-:Y:S05]  /*0d00*/  CALL.REL.NOINC `($__internal_2_$__cuda_sm3x_div_rn_noftz_f32_slowpath) ;  /* 0x0000000000a47944 */ /* 0x000fea0003c00000 */
[----:B------:R-:W-:-:S07]  /*0d10*/  IMAD.MOV.U32 R9, RZ, RZ, R0 ;  /* 0x000000ffff097224 */ /* 0x000fce00078e0000 */
.L_x_28:
[----:B------:R-:W-:Y:S05]  /*0d20*/  BSYNC.RECONVERGENT B0 ;  /* 0x0000000000007941 */ /* 0x000fea0003800200 */
.L_x_27:
[----:B------:R-:W0:Y:S01]  /*0d30*/  LDC.64 R2, c[0x0][0x390] ;  /* 0x0000e400ff027b82 */ /* 0x000e220000000a00 */
[----:B------:R-:W1:Y:S07]  /*0d40*/  LDCU UR4, c[0x0][0x3a4] ;  /* 0x00007480ff0477ac */ /* 0x000e6e0008000800 */
[----:B------:R-:W2:Y:S01]  /*0d50*/  LDC.64 R4, c[0x0][0x398] ;  /* 0x0000e600ff047b82 */ /* 0x000ea20000000a00 */
[----:B-1----:R-:W-:-:S04]  /*0d60*/  IMAD R11, R7, UR4, R6 ;  /* 0x00000004070b7c24 */ /* 0x002fc8000f8e0206 */
[----:B0-----:R-:W-:-:S05]  /*0d70*/  IMAD.WIDE R2, R11, 0x4, R2 ;  /* 0x000000040b027825 */ /* 0x001fca00078e0202 */
[----:B------:R0:W-:Y:S01]  /*0d80*/  STG.E desc[UR10][R2.64], R9 ;  /* 0x0000000902007986 */ /* 0x0001e2000c10190a */
[----:B--2---:R-:W-:-:S05]  /*0d90*/  IMAD.WIDE.U32 R4, R7, 0x4, R4 ;  /* 0x0000000407047825 */ /* 0x004fca00078e0004 */
[----:B------:R0:W5:Y:S02]  /*0da0*/  LDG.E R6, desc[UR10][R4.64] ;  /* 0x0000000a04067981 */ /* 0x000164000c1e1900 */
.L_x_29:
[C---:B-----5:R-:W-:Y:S01]  /*0db0*/  FMNMX R7, R6.reuse, R9, !PT ;  /* 0x0000000906077209 */ /* 0x060fe20007800000 */
[----:B------:R-:W-:Y:S05]  /*0dc0*/  YIELD ;  /* 0x0000000000007946 */ /* 0x000fea0003800000 */
[----:B------:R-:W2:Y:S02]  /*0dd0*/  ATOMG.E.CAS.STRONG.GPU PT, R7, [R4], R6, R7 ;  /* 0x00000006040773a9 */ /* 0x000ea400001ee107 */
[-C--:B--2---:R-:W-:Y:S02]  /*0de0*/  ISETP.NE.AND P0, PT, R6, R7.reuse, PT ;  /* 0x000000070600720c */ /* 0x084fe40003f05270 */
[----:B------:R-:W-:-:S11]  /*0df0*/  MOV R6, R7 ;  /* 0x0000000700067202 */ /* 0x000fd60000000f00 */
[----:B------:R-:W-:Y:S05]  /*0e00*/  @P0 BRA `(.L_x_29) ;  /* 0xfffffffc00e80947 */ /* 0x000fea000383ffff */
[----:B------:R-:W-:Y:S05]  /*0e10*/  EXIT ;  /* 0x000000000000794d */ /* 0x000fea0003800000 */
        .weak           $__internal_1_$__cuda_sm20_sqrt_rn_f32_slowpath
        .type           $__internal_1_$__cuda_sm20_sqrt_rn_f32_slowpath,@function
        .size           $__internal_1_$__cuda_sm20_sqrt_rn_f32_slowpath,($__internal_2_$__cuda_sm3x_div_rn_noftz_f32_slowpath - $__internal_1_$__cuda_sm20_sqrt_rn_f32_slowpath)
$__internal_1_$__cuda_sm20_sqrt_rn_f32_slowpath:
[----:B------:R-:W-:-:S13]  /*0e20*/  LOP3.LUT P0, RZ, R0, 0x7fffffff, RZ, 0xc0, !PT ;  /* 0x7fffffff00ff7812 */ /* 0x000fda000780c0ff */
[----:B------:R-:W-:Y:S01]  /*0e30*/  @!P0 IMAD.MOV.U32 R2, RZ, RZ, R0 ;  /* 0x000000ffff028224 */ /* 0x000fe200078e0000 */
[----:B------:R-:W-:Y:S06]  /*0e40*/  @!P0 BRA `(.L_x_30) ;  /* 0x0000000000448947 */ /* 0x000fec0003800000 */
[----:B------:R-:W-:-:S13]  /*0e50*/  FSETP.GEU.FTZ.AND P0, PT, R0, RZ, PT ;  /* 0x000000ff0000720b */ /* 0x000fda0003f1e000 */
[----:B------:R-:W-:Y:S01]  /*0e60*/  @!P0 MOV R2, 0x7fffffff ;  /* 0x7fffffff00028802 */ /* 0x000fe20000000f00 */
[----:B------:R-:W-:Y:S06]  /*0e70*/  @!P0 BRA `(.L_x_30) ;  /* 0x0000000000388947 */ /* 0x000fec0003800000 */
[----:B------:R-:W-:-:S13]  /*0e80*/  FSETP.GTU.FTZ.AND P0, PT, |R0|, +INF , PT ;  /* 0x7f8000000000780b */ /* 0x000fda0003f1c200 */
[----:B------:R-:W-:Y:S01]  /*0e90*/  @P0 FADD.FTZ R2, R0, 1 ;  /* 0x3f80000000020421 */ /* 0x000fe20000010000 */
[----:B------:R-:W-:Y:S06]  /*0ea0*/  @P0 BRA `(.L_x_30) ;  /* 0x00000000002c0947 */ /* 0x000fec0003800000 */
[----:B------:R-:W-:-:S13]  /*0eb0*/  FSETP.NEU.FTZ.AND P0, PT, |R0|, +INF , PT ;  /* 0x7f8000000000780b */ /* 0x000fda0003f1d200 */
[----:B------:R-:W-:Y:S01]  /*0ec0*/  @!P0 IMAD.MOV.U32 R2, RZ, RZ, R0 ;  /* 0x000000ffff028224 */ /* 0x000fe200078e0000 */
[----:B------:R-:W-:Y:S06]  /*0ed0*/  @!P0 BRA `(.L_x_30) ;  /* 0x0000000000208947 */ /* 0x000fec0003800000 */
[----:B------:R-:W-:-:S04]  /*0ee0*/  FFMA R0, R0, 1.84467440737095516160e+19, RZ ;  /* 0x5f80000000007823 */ /* 0x000fc800000000ff */
[----:B------:R-:W0:Y:S02]  /*0ef0*/  MUFU.RSQ R3, R0 ;  /* 0x0000000000037308 */ /* 0x000e240000001400 */
[----:B0-----:R-:W-:Y:S01]  /*0f00*/  FMUL.FTZ R5, R0, R3 ;  /* 0x0000000300057220 */ /* 0x001fe20000410000 */
[----:B------:R-:W-:-:S03]  /*0f10*/  FMUL.FTZ R3, R3, 0.5 ;  /* 0x3f00000003037820 */ /* 0x000fc60000410000 */
[----:B------:R-:W-:-:S04]  /*0f20*/  FADD.FTZ R2, -R5, -RZ ;  /* 0x800000ff05027221 */ /* 0x000fc80000010100 */
[----:B------:R-:W-:-:S04]  /*0f30*/  FFMA R2, R5, R2, R0 ;  /* 0x0000000205027223 */ /* 0x000fc80000000000 */
[----:B------:R-:W-:-:S04]  /*0f40*/  FFMA R2, R2, R3, R5 ;  /* 0x0000000302027223 */ /* 0x000fc80000000005 */
[----:B------:R-:W-:-:S07]  /*0f50*/  FMUL.FTZ R2, R2, 2.3283064365386962891e-10 ;  /* 0x2f80000002027820 */ /* 0x000fce0000410000 */
.L_x_30:
[----:B------:R-:W-:Y:S01]  /*0f60*/  HFMA2 R3, -RZ, RZ, 0, 0 ;  /* 0x00000000ff037431 */ /* 0x000fe200000001ff */
[----:B------:R-:W-:Y:S01]  /*0f70*/  MOV R0, R2 ;  /* 0x0000000200007202 */ /* 0x000fe20000000f00 */
[----:B------:R-:W-:-:S04]  /*0f80*/  IMAD.MOV.U32 R2, RZ, RZ, R4 ;  /* 0x000000ffff027224 */ /* 0x000fc800078e0004 */
[----:B------:R-:W-:Y:S05]  /*0f90*/  RET.REL.NODEC R2 `(_Z9qk_kernelPKfS0_PfS1_iii) ;  /* 0xfffffff002187950 */ /* 0x000fea0003c3ffff */
        .weak           $__internal_2_$__cuda_sm3x_div_rn_noftz_f32_slowpath
        .type           $__internal_2_$__cuda_sm3x_div_rn_noftz_f32_slowpath,@function
        .size           $__internal_2_$__cuda_sm3x_div_rn_noftz_f32_slowpath,(.L_x_46 - $__internal_2_$__cuda_sm3x_div_rn_noftz_f32_slowpath)
$__internal_2_$__cuda_sm3x_div_rn_noftz_f32_slowpath:
        /* <DEDUP_REMOVED lines=11> */
[----:B------:R-:W-:Y:S02]  /*1050*/  FSETP.GTU.FTZ.AND P0, PT, |R0|, +INF , PT ;  /* 0x7f8000000000780b */ /* 0x000fe40003f1c200 */
        /* <DEDUP_REMOVED lines=22> */
.L_x_32:
[----:B------:R-:W-:Y:S01]  /*11c0*/  LEA R8, R12, 0xc0800000, 0x17 ;  /* 0xc08000000c087811 */ /* 0x000fe200078eb8ff */
[----:B------:R-:W-:Y:S03]  /*11d0*/  BSSY.RECONVERGENT B2, `(.L_x_37) ;  /* 0x0000036000027945 */ /* 0x000fe60003800200 */
[----:B------:R-:W-:Y:S01]  /*11e0*/  IADD3 R8, PT, PT, -R8, R3, RZ ;  /* 0x0000000308087210 */ /* 0x000fe20007ffe1ff */
[----:B------:R-:W-:-:S03]  /*11f0*/  VIADD R3, R10, 0xffffff81 ;  /* 0xffffff810a037836 */ /* 0x000fc60000000000 */
[----:B------:R-:W0:Y:S01]  /*1200*/  MUFU.RCP R5, R8 ;  /* 0x0000000800057308 */ /* 0x000e220000001000 */
[----:B------:R-:W-:Y:S01]  /*1210*/  FADD.FTZ R9, -R8, -RZ ;  /* 0x800000ff08097221 */ /* 0x000fe20000010100 */
[----:B------:R-:W-:-:S03]  /*1220*/  IMAD R0, R3, -0x800000, R0 ;  /* 0xff80000003007824 */ /* 0x000fc600078e0200 */
[----:B0-----:R-:W-:-:S04]  /*1230*/  FFMA R10, R5, R9, 1 ;  /* 0x3f800000050a7423 */ /* 0x001fc80000000009 */
[----:B------:R-:W-:-:S04]  /*1240*/  FFMA R14, R5, R10, R5 ;  /* 0x0000000a050e7223 */ /* 0x000fc80000000005 */
[----:B------:R-:W-:-:S04]  /*1250*/  FFMA R5, R0, R14, RZ ;  /* 0x0000000e00057223 */ /* 0x000fc800000000ff */
[----:B------:R-:W-:-:S04]  /*1260*/  FFMA R10, R9, R5, R0 ;  /* 0x00000005090a7223 */ /* 0x000fc80000000000 */
[----:B------:R-:W-:Y:S01]  /*1270*/  FFMA R11, R14, R10, R5 ;  /* 0x0000000a0e0b7223 */ /* 0x000fe20000000005 */
[----:B------:R-:W-:-:S03]  /*1280*/  IADD3 R5, PT, PT, R3, 0x7f, -R12 ;  /* 0x0000007f03057810 */ /* 0x000fc60007ffe80c */
[----:B------:R-:W-:Y:S01]  /*1290*/  FFMA R10, R9, R11, R0 ;  /* 0x0000000b090a7223 */ /* 0x000fe20000000000 */
[----:B------:R-:W-:-:S03]  /*12a0*/  IADD3 R5, PT, PT, R5, R4, RZ ;  /* 0x0000000405057210 */ /* 0x000fc60007ffe0ff */
        /* <DEDUP_REMOVED lines=20> */
[----:B------:R-:W-:Y:S02]  /*13f0*/  ISETP.NE.AND P1, PT, R9, RZ, PT ;  /* 0x000000ff0900720c */ /* 0x000fe40003f25270 */
[----:B------:R-:W-:Y:S02]  /*1400*/  LOP3.LUT R5, R5, 0x800000, RZ, 0xfc, !PT ;  /* 0x0080000005057812 */ /* 0x000fe400078efcff */
[----:B------:R-:W-:-:S02]  /*1410*/  IADD3 R9, PT, PT, -R9, RZ, RZ ;  /* 0x000000ff09097210 */ /* 0x000fc40007ffe1ff */
[----:B------:R-:W-:Y:S02]  /*1420*/  SHF.L.U32 R8, R5, R8, RZ ;  /* 0x0000000805087219 */ /* 0x000fe400000006ff */
[----:B------:R-:W-:Y:S02]  /*1430*/  FSETP.NEU.FTZ.AND P0, PT, R3, R4, PT ;  /* 0x000000040300720b */ /* 0x000fe40003f1d000 */
[----:B------:R-:W-:Y:S02]  /*1440*/  SEL R4, R9, RZ, P2 ;  /* 0x000000ff09047207 */ /* 0x000fe40001000000 */
[----:B------:R-:W-:Y:S02]  /*1450*/  ISETP.NE.AND P1, PT, R8, RZ, P1 ;  /* 0x000000ff0800720c */ /* 0x000fe40000f25270 */
[----:B------:R-:W-:Y:S02]  /*1460*/  SHF.R.U32.HI R4, RZ, R4, R5 ;  /* 0x00000004ff047219 */ /* 0x000fe40000011605 */
[----:B------:R-:W-:-:S02]  /*1470*/  PLOP3.LUT P0, PT, P0, P1, PT, 0xf8, 0x8f ;  /* 0x00000000008f781c */ /* 0x000fc40000703f70 */
[----:B------:R-:W-:Y:S02]  /*1480*/  SHF.R.U32.HI R8, RZ, 0x1, R4 ;  /* 0x00000001ff087819 */ /* 0x000fe40000011604 */
[----:B------:R-:W-:-:S04]  /*1490*/  SEL R3, RZ, 0x1, !P0 ;  /* 0x00000001ff037807 */ /* 0x000fc80004000000 */
[----:B------:R-:W-:-:S04]  /*14a0*/  LOP3.LUT R3, R3, 0x1, R8, 0xf8, !PT ;  /* 0x0000000103037812 */ /* 0x000fc800078ef808 */
[----:B------:R-:W-:-:S05]  /*14b0*/  LOP3.LUT R3, R3, R4, RZ, 0xc0, !PT ;  /* 0x0000000403037212 */ /* 0x000fca00078ec0ff */
[----:B------:R-:W-:-:S05]  /*14c0*/  IMAD.IADD R3, R8, 0x1, R3 ;  /* 0x0000000108037824 */ /* 0x000fca00078e0203 */
[----:B------:R-:W-:Y:S01]  /*14d0*/  LOP3.LUT R0, R3, R0, RZ, 0xfc, !PT ;  /* 0x0000000003007212 */ /* 0x000fe200078efcff */
[----:B------:R-:W-:Y:S06]  /*14e0*/  BRA `(.L_x_40) ;  /* 0x0000000000107947 */ /* 0x000fec0003800000 */
.L_x_39:
[----:B------:R-:W-:-:S04]  /*14f0*/  LOP3.LUT R0, R0, 0x80000000, RZ, 0xc0, !PT ;  /* 0x8000000000007812 */ /* 0x000fc800078ec0ff */
[----:B------:R-:W-:Y:S01]  /*1500*/  LOP3.LUT R0, R0, 0x7f800000, RZ, 0xfc, !PT ;  /* 0x7f80000000007812 */ /* 0x000fe200078efcff */
[----:B------:R-:W-:Y:S06]  /*1510*/  BRA `(.L_x_40) ;  /* 0x0000000000047947 */ /* 0x000fec0003800000 */
.L_x_38:
[----:B------:R-:W-:-:S07]  /*1520*/  LEA R0, R5, R0, 0x17 ;  /* 0x0000000005007211 */ /* 0x000fce00078eb8ff */
.L_x_40:
[----:B------:R-:W-:Y:S05]  /*1530*/  BSYNC.RECONVERGENT B2 ;  /* 0x0000000000027941 */ /* 0x000fea0003800200 */
.L_x_37:
[----:B------:R-:W-:Y:S05]  /*1540*/  BRA `(.L_x_41) ;  /* 0x0000000000207947 */ /* 0x000fea0003800000 */
.L_x_36:
[----:B------:R-:W-:-:S04]  /*1550*/  LOP3.LUT R0, R3, 0x80000000, R0, 0x48, !PT ;  /* 0x8000000003007812 */ /* 0x000fc800078e4800 */
[----:B------:R-:W-:Y:S01]  /*1560*/  LOP3.LUT R0, R0, 0x7f800000, RZ, 0xfc, !PT ;  /* 0x7f80000000007812 */ /* 0x000fe200078efcff */
[----:B------:R-:W-:Y:S06]  /*1570*/  BRA `(.L_x_41) ;  /* 0x0000000000147947 */ /* 0x000fec0003800000 */
.L_x_35:
[----:B------:R-:W-:Y:S01]  /*1580*/  LOP3.LUT R0, R3, 0x80000000, R0, 0x48, !PT ;  /* 0x8000000003007812 */ /* 0x000fe200078e4800 */
[----:B------:R-:W-:Y:S06]  /*1590*/  BRA `(.L_x_41) ;  /* 0x00000000000c7947 */ /* 0x000fec0003800000 */
.L_x_34:
[----:B------:R-:W0:Y:S01]  /*15a0*/  MUFU.RSQ R0, -QNAN ;  /* 0xffc0000000007908 */ /* 0x000e220000001400 */
[----:B------:R-:W-:Y:S05]  /*15b0*/  BRA `(.L_x_41) ;  /* 0x0000000000047947 */ /* 0x000fea0003800000 */
.L_x_33:
[----:B------:R-:W-:-:S07]  /*15c0*/  FADD.FTZ R0, R0, R3 ;  /* 0x0000000300007221 */ /* 0x000fce0000010000 */
.L_x_41:
[----:B------:R-:W-:Y:S05]  /*15d0*/  BSYNC.RECONVERGENT B1 ;  /* 0x0000000000017941 */ /* 0x000fea0003800200 */
.L_x_31:
[----:B------:R-:W-:-:S04]  /*15e0*/  HFMA2 R3, -RZ, RZ, 0, 0 ;  /* 0x00000000ff037431 */ /* 0x000fc800000001ff */
[----:B0-----:R-:W-:Y:S05]  /*15f0*/  RET.REL.NODEC R2 `(_Z9qk_kernelPKfS0_PfS1_iii) ;  /* 0xffffffe802807950 */ /* 0x001fea0003c3ffff */
.L_x_42:
        /* <DEDUP_REMOVED lines=16> */
.L_x_46:


//--------------------- .text._Z8init_maxPfi      --------------------------
	.section	.text._Z8init_maxPfi,"ax",@progbits
	.align	128
        .global         _Z8init_maxPfi
        .type           _Z8init_maxPfi,@function
        .size           _Z8init_maxPfi,(.L_x_50 - _Z8init_maxPfi)
        .other          _Z8init_maxPfi,@"STO_CUDA_ENTRY STV_DEFAULT"
_Z8init_maxPfi:
.text._Z8init_maxPfi:
[----:B------:R-:W-:Y:S01]  /*0000*/  LDC R1, c[0x0][0x37c] ;  /* 0x0000df00ff017b82 */ /* 0x000fe20000000800 */
[----:B------:R-:W0:Y:S07]  /*0010*/  S2R R0, SR_TID.X ;  /* 0x0000000000007919 */ /* 0x000e2e0000002100 */
[----:B------:R-:W0:Y:S01]  /*0020*/  S2UR UR4, SR_CTAID.X ;  /* 0x00000000000479c3 */ /* 0x000e220000002500 */
[----:B------:R-:W1:Y:S07]  /*0030*/  LDCU UR5, c[0x0][0x388] ;  /* 0x00007100ff0577ac */ /* 0x000e6e0008000800 */
[----:B------:R-:W0:Y:S02]  /*0040*/  LDC R5, c[0x0][0x360] ;  /* 0x0000d800ff057b82 */ /* 0x000e240000000800 */
[----:B0-----:R-:W-:-:S05]  /*0050*/  IMAD R5, R5, UR4, R0 ;  /* 0x0000000405057c24 */ /* 0x001fca000f8e0200 */
[----:B-1----:R-:W-:-:S13]  /*0060*/  ISETP.GE.AND P0, PT, R5, UR5, PT ;  /* 0x0000000505007c0c */ /* 0x002fda000bf06270 */
[----:B------:R-:W-:Y:S05]  /*0070*/  @P0 EXIT ;  /* 0x000000000000094d */ /* 0x000fea0003800000 */
[----:B------:R-:W0:Y:S01]  /*0080*/  LDC.64 R2, c[0x0][0x380] ;  /* 0x0000e000ff027b82 */ /* 0x000e220000000a00 */
[----:B------:R-:W1:Y:S01]  /*0090*/  LDCU.64 UR4, c[0x0][0x358] ;  /* 0x00006b00ff0477ac */ /* 0x000e620008000a00 */
[----:B------:R-:W-:Y:S01]  /*00a0*/  MOV R7, 0xff800000 ;  /* 0xff80000000077802 */ /* 0x000fe20000000f00 */
[----:B0-----:R-:W-:-:S05]  /*00b0*/  IMAD.WIDE R2, R5, 0x4, R2 ;  /* 0x0000000405027825 */ /* 0x001fca00078e0202 */
[----:B-1----:R-:W-:Y:S01]  /*00c0*/  STG.E desc[UR4][R2.64], R7 ;  /* 0x0000000702007986 */ /* 0x002fe2000c101904 */
[----:B------:R-:W-:Y:S05]  /*00d0*/  EXIT ;  /* 0x000000000000794d */ /* 0x000fea0003800000 */
.L_x_43:
        /* <DEDUP_REMOVED lines=10> */
.L_x_50:


//--------------------- .nv.shared.reserved.0     --------------------------
	.section	.nv.shared.reserved.0,"aw",@nobits
	.weak		__nv_reservedSMEM_offset_0_alias
	.size		__nv_reservedSMEM_offset_0_alias, 0, 64
	.other		__nv_reservedSMEM_offset_0_alias,@"STO_CUDA_RESERVED_SHARED STV_DEFAULT"
__nv_reservedSMEM_offset_0_alias:
	.zero		0
	.zero		64


//--------------------- .nv.constant0._Z9pv_kernelPKfS0_S0_Pfiii --------------------------
	.section	.nv.constant0._Z9pv_kernelPKfS0_S0_Pfiii,"a",@progbits
	.sectionflags	@""
	.align	4
.nv.constant0._Z9pv_kernelPKfS0_S0_Pfiii:
	.zero		940


//--------------------- .nv.constant0._Z16exponent_and_sumPfS_PKfii --------------------------
	.section	.nv.constant0._Z16exponent_and_sumPfS_PKfii,"a",@progbits
	.sectionflags	@""
	.align	4
.nv.constant0._Z16exponent_and_sumPfS_PKfii:
	.zero		928


//--------------------- .nv.constant0._Z9qk_kernelPKfS0_PfS1_iii --------------------------
	.section	.nv.constant0._Z9qk_kernelPKfS0_PfS1_iii,"a",@progbits
	.sectionflags	@""
	.align	4
.nv.constant0._Z9qk_kernelPKfS0_PfS1_iii:
	.zero		940


//--------------------- .nv.constant0._Z8init_maxPfi --------------------------
	.section	.nv.constant0._Z8init_maxPfi,"a",@progbits
	.sectionflags	@""
	.align	4
.nv.constant0._Z8init_maxPfi:
	.zero		908


//--------------------- SYMBOLS --------------------------

	.type		.nv.reservedSmem.offset0,@object
	.size		.nv.reservedSmem.offset0,0x4
